// auto-generated by cutlass_sweep.gemm — config: {"arch": "sm_90", "cluster_m": 2, "cluster_n": 2, "dtype": "int8", "dtype_b": "int8", "layout": "nt", "stages": 0, "tile_k": 32, "tile_m": 64, "tile_n": 128}
#include "cutlass/cutlass.h"
#include "cutlass/gemm/collective/collective_builder.hpp"
#include "cutlass/gemm/device/gemm_universal_adapter.h"
#include "cutlass/gemm/kernel/gemm_universal.hpp"
#include "cutlass/epilogue/collective/collective_builder.hpp"

using ElemA = int8_t;
using ElemB = int8_t;
using ElemCD = int8_t;
using Acc  = int32_t;
using TileShape    = cute::Shape<cute::_64, cute::_128, cute::_32>;
using ClusterShape = cute::Shape<cute::_2, cute::_2, cute::_1>;

using CollectiveEpilogue = typename cutlass::epilogue::collective::CollectiveBuilder<
    cutlass::arch::Sm90, cutlass::arch::OpClassTensorOp,
    TileShape, ClusterShape,
    cutlass::epilogue::collective::EpilogueTileAuto,
    Acc, Acc,
    ElemCD, cutlass::layout::RowMajor, 128 / cutlass::sizeof_bits<ElemCD>::value,
    ElemCD, cutlass::layout::RowMajor, 128 / cutlass::sizeof_bits<ElemCD>::value,
    cutlass::epilogue::collective::EpilogueScheduleAuto
  >::CollectiveOp;

using CollectiveMainloop = typename cutlass::gemm::collective::CollectiveBuilder<
    cutlass::arch::Sm90, cutlass::arch::OpClassTensorOp,
    ElemA, cutlass::layout::RowMajor, 128 / cutlass::sizeof_bits<ElemA>::value,
    ElemB, cutlass::layout::ColumnMajor, 128 / cutlass::sizeof_bits<ElemB>::value,
    Acc,
    TileShape, ClusterShape,
    cutlass::gemm::collective::StageCountAutoCarveout<static_cast<int>(sizeof(typename CollectiveEpilogue::SharedStorage))>,
    cutlass::gemm::collective::KernelScheduleAuto
  >::CollectiveOp;

using GemmKernel = cutlass::gemm::kernel::GemmUniversal<
    cute::Shape<int,int,int,int>,
    CollectiveMainloop,
    CollectiveEpilogue
>;
using Gemm = cutlass::gemm::device::GemmUniversalAdapter<GemmKernel>;

// Force the device kernel symbol into the cubin without needing a host main.
auto* _anchor = &cutlass::device_kernel<GemmKernel>;


// ===== COMPILED SASS (sm_90a) =====

	.target	sm_90a

	.elftype	@"ET_EXEC"


//--------------------- .note.nv.tkinfo           --------------------------
	.section	.note.nv.tkinfo,"",@"SHT_NOTE"
	.sectionflags	@"SHF_NOTE_NV_TKINFO"
	.tkinfo
        /*0018*/ 	.word	0x00000002
        /*0030*/ 	.string	""
        /*0030*/ 	.string	"ptxas"
        /*0030*/ 	.string	"Cuda compilation tools, release 13.0, V13.0.88"
        /*0030*/ 	.string	"Build cuda_13.0.r13.0/compiler.36424714_0"
        /*0030*/ 	.string	"-arch sm_90a -m 64 "



//--------------------- .note.nv.cuinfo           --------------------------
	.section	.note.nv.cuinfo,"",@"SHT_NOTE"
	.sectionflags	@"SHF_NOTE_NV_CUINFO"
        /*0018*/ 	.short	0x0002
        /*001a*/ 	.short	0x005a
        /*001c*/ 	.short	0x0082
	.zero		2


//--------------------- .nv.info                  --------------------------
	.section	.nv.info,"",@"SHT_CUDA_INFO"
	.align	4


	//----- nvinfo : EIATTR_REGCOUNT
	.align		4
        /*0000*/ 	.byte	0x04, 0x2f
        /*0002*/ 	.short	(.L_15 - .L_14)
	.align		4
.L_14:
        /*0004*/ 	.word	index@(_ZN7cutlass13device_kernelINS_4gemm6kernel13GemmUniversalIN4cute5tupleIJiiiiEEENS1_10collective13CollectiveMmaINS1_34MainloopSm90TmaGmmaWarpSpecializedILi37ENS5_IJNS4_1CILi2EEESB_NSA_ILi1EEEEEENS1_32KernelTmaWarpSpecializedPingpongEEENS5_IJNSA_ILi64EEENSA_ILi128EEENSA_ILi32EEEEEEaNS5_IJlSC_lEEEaSK_NS4_8TiledMMAINS4_8MMA_AtomIJNS4_4SM904GMMA27MMA_64x128x32_S32S8S8_SS_TNEEEENS4_6LayoutINS5_IJSC_SC_SC_EEENS5_IJNSA_ILi0EEEST_ST_EEEEENS5_IJNS4_10UnderscoreESW_SW_EEEEENS4_23SM90_TMA_LOAD_MULTICASTENS4_14ComposedLayoutINS4_7SwizzleILi1ELi4ELi3EEENS4_18smem_ptr_flag_bitsILi8EEENSR_INS5_IJNSA_ILi8EEESI_EEENS5_IJSI_SC_EEEEEEEvNS4_8identityESZ_S19_vS1A_EENS_8epilogue10collective6detail29Sm90TmaWarpSpecializedAdapterINS1D_15DefaultEpilogueIaSK_SK_NS1C_6thread17LinearCombinationIaLi1EiiLNS1H_9ScaleType4KindE0ELNS_15FloatRoundStyleE2EaEENS1_15EpilogueDefaultEEEEEvvEEEEvNT_6ParamsE)
        /*0008*/ 	.word	0x000000a8


	//----- nvinfo : EIATTR_FRAME_SIZE
	.align		4
.L_15:
        /*000c*/ 	.byte	0x04, 0x11
        /*000e*/ 	.short	(.L_17 - .L_16)
	.align		4
.L_16:
        /*0010*/ 	.word	index@(_ZN7cutlass13device_kernelINS_4gemm6kernel13GemmUniversalIN4cute5tupleIJiiiiEEENS1_10collective13CollectiveMmaINS1_34MainloopSm90TmaGmmaWarpSpecializedILi37ENS5_IJNS4_1CILi2EEESB_NSA_ILi1EEEEEENS1_32KernelTmaWarpSpecializedPingpongEEENS5_IJNSA_ILi64EEENSA_ILi128EEENSA_ILi32EEEEEEaNS5_IJlSC_lEEEaSK_NS4_8TiledMMAINS4_8MMA_AtomIJNS4_4SM904GMMA27MMA_64x128x32_S32S8S8_SS_TNEEEENS4_6LayoutINS5_IJSC_SC_SC_EEENS5_IJNSA_ILi0EEEST_ST_EEEEENS5_IJNS4_10UnderscoreESW_SW_EEEEENS4_23SM90_TMA_LOAD_MULTICASTENS4_14ComposedLayoutINS4_7SwizzleILi1ELi4ELi3EEENS4_18smem_ptr_flag_bitsILi8EEENSR_INS5_IJNSA_ILi8EEESI_EEENS5_IJSI_SC_EEEEEEEvNS4_8identityESZ_S19_vS1A_EENS_8epilogue10collective6detail29Sm90TmaWarpSpecializedAdapterINS1D_15DefaultEpilogueIaSK_SK_NS1C_6thread17LinearCombinationIaLi1EiiLNS1H_9ScaleType4KindE0ELNS_15FloatRoundStyleE2EaEENS1_15EpilogueDefaultEEEEEvvEEEEvNT_6ParamsE)
        /*0014*/ 	.word	0x00000008


	//----- nvinfo : EIATTR_MIN_STACK_SIZE
	.align		4
.L_17:
        /*0018*/ 	.byte	0x04, 0x12
        /*001a*/ 	.short	(.L_19 - .L_18)
	.align		4
.L_18:
        /*001c*/ 	.word	index@(_ZN7cutlass13device_kernelINS_4gemm6kernel13GemmUniversalIN4cute5tupleIJiiiiEEENS1_10collective13CollectiveMmaINS1_34MainloopSm90TmaGmmaWarpSpecializedILi37ENS5_IJNS4_1CILi2EEESB_NSA_ILi1EEEEEENS1_32KernelTmaWarpSpecializedPingpongEEENS5_IJNSA_ILi64EEENSA_ILi128EEENSA_ILi32EEEEEEaNS5_IJlSC_lEEEaSK_NS4_8TiledMMAINS4_8MMA_AtomIJNS4_4SM904GMMA27MMA_64x128x32_S32S8S8_SS_TNEEEENS4_6LayoutINS5_IJSC_SC_SC_EEENS5_IJNSA_ILi0EEEST_ST_EEEEENS5_IJNS4_10UnderscoreESW_SW_EEEEENS4_23SM90_TMA_LOAD_MULTICASTENS4_14ComposedLayoutINS4_7SwizzleILi1ELi4ELi3EEENS4_18smem_ptr_flag_bitsILi8EEENSR_INS5_IJNSA_ILi8EEESI_EEENS5_IJSI_SC_EEEEEEEvNS4_8identityESZ_S19_vS1A_EENS_8epilogue10collective6detail29Sm90TmaWarpSpecializedAdapterINS1D_15DefaultEpilogueIaSK_SK_NS1C_6thread17LinearCombinationIaLi1EiiLNS1H_9ScaleType4KindE0ELNS_15FloatRoundStyleE2EaEENS1_15EpilogueDefaultEEEEEvvEEEEvNT_6ParamsE)
        /*0020*/ 	.word	0x00000008
.L_19:


//--------------------- .nv.compat                --------------------------
	.section	.nv.compat,"",@"SHT_CUDA_COMPAT_INFO"
	.align	4
        /*0000*/ 	.byte	0x02, 0x09, 0x01, 0x00, 0x02, 0x02, 0x04, 0x00, 0x02, 0x05, 0x05, 0x00, 0x03, 0x07, 0x01, 0x01
        /*0010*/ 	.byte	0x02, 0x03, 0x01, 0x00, 0x02, 0x06, 0x01, 0x00, 0x04, 0x0b, 0x08, 0x00, 0x00, 0x00, 0x00, 0x00
        /*0020*/ 	.byte	0x00, 0x00, 0x00, 0x00


//--------------------- .nv.info._ZN7cutlass13device_kernelINS_4gemm6kernel13GemmUniversalIN4cute5tupleIJiiiiEEENS1_10collective13CollectiveMmaINS1_34MainloopSm90TmaGmmaWarpSpecializedILi37ENS5_IJNS4_1CILi2EEESB_NSA_ILi1EEEEEENS1_32KernelTmaWarpSpecializedPingpongEEENS5_IJNSA_ILi64EEENSA_ILi128EEENSA_ILi32EEEEEEaNS5_IJlSC_lEEEaSK_NS4_8TiledMMAINS4_8MMA_AtomIJNS4_4SM904GMMA27MMA_64x128x32_S32S8S8_SS_TNEEEENS4_6LayoutINS5_IJSC_SC_SC_EEENS5_IJNSA_ILi0EEEST_ST_EEEEENS5_IJNS4_10UnderscoreESW_SW_EEEEENS4_23SM90_TMA_LOAD_MULTICASTENS4_14ComposedLayoutINS4_7SwizzleILi1ELi4ELi3EEENS4_18smem_ptr_flag_bitsILi8EEENSR_INS5_IJNSA_ILi8EEESI_EEENS5_IJSI_SC_EEEEEEEvNS4_8identityESZ_S19_vS1A_EENS_8epilogue10collective6detail29Sm90TmaWarpSpecializedAdapterINS1D_15DefaultEpilogueIaSK_SK_NS1C_6thread17LinearCombinationIaLi1EiiLNS1H_9ScaleType4KindE0ELNS_15FloatRoundStyleE2EaEENS1_15EpilogueDefaultEEEEEvvEEEEvNT_6ParamsE --------------------------
	.section	.nv.info._ZN7cutlass13device_kernelINS_4gemm6kernel13GemmUniversalIN4cute5tupleIJiiiiEEENS1_10collective13CollectiveMmaINS1_34MainloopSm90TmaGmmaWarpSpecializedILi37ENS5_IJNS4_1CILi2EEESB_NSA_ILi1EEEEEENS1_32KernelTmaWarpSpecializedPingpongEEENS5_IJNSA_ILi64EEENSA_ILi128EEENSA_ILi32EEEEEEaNS5_IJlSC_lEEEaSK_NS4_8TiledMMAINS4_8MMA_AtomIJNS4_4SM904GMMA27MMA_64x128x32_S32S8S8_SS_TNEEEENS4_6LayoutINS5_IJSC_SC_SC_EEENS5_IJNSA_ILi0EEEST_ST_EEEEENS5_IJNS4_10UnderscoreESW_SW_EEEEENS4_23SM90_TMA_LOAD_MULTICASTENS4_14ComposedLayoutINS4_7SwizzleILi1ELi4ELi3EEENS4_18smem_ptr_flag_bitsILi8EEENSR_INS5_IJNSA_ILi8EEESI_EEENS5_IJSI_SC_EEEEEEEvNS4_8identityESZ_S19_vS1A_EENS_8epilogue10collective6detail29Sm90TmaWarpSpecializedAdapterINS1D_15DefaultEpilogueIaSK_SK_NS1C_6thread17LinearCombinationIaLi1EiiLNS1H_9ScaleType4KindE0ELNS_15FloatRoundStyleE2EaEENS1_15EpilogueDefaultEEEEEvvEEEEvNT_6ParamsE,"",@"SHT_CUDA_INFO"
	.sectionflags	@""
	.align	4


	//----- nvinfo : EIATTR_CUDA_API_VERSION
	.align		4
        /*0000*/ 	.byte	0x04, 0x37
        /*0002*/ 	.short	(.L_21 - .L_20)
.L_20:
        /*0004*/ 	.word	0x00000082


	//----- nvinfo : EIATTR_KPARAM_INFO
	.align		4
.L_21:
        /*0008*/ 	.byte	0x04, 0x17
        /*000a*/ 	.short	(.L_23 - .L_22)
.L_22:
        /*000c*/ 	.word	0x00000000
        /*0010*/ 	.short	0x0000
        /*0012*/ 	.short	0x0070
        /*0014*/ 	.byte	0x00, 0xf0, 0x01, 0x10


	//----- nvinfo : EIATTR_SPARSE_MMA_MASK
	.align		4
.L_23:
        /*0018*/ 	.byte	0x03, 0x50
        /*001a*/ 	.short	0x0000


	//----- nvinfo : EIATTR_MAXREG_COUNT
	.align		4
        /*001c*/ 	.byte	0x03, 0x1b
        /*001e*/ 	.short	0x00a8


	//----- nvinfo : EIATTR_NUM_BARRIERS
	.align		4
        /*0020*/ 	.byte	0x02, 0x4c
        /*0022*/ 	.byte	0x01
	.zero		1


	//----- nvinfo : EIATTR_EXTERNS
	.align		4
        /*0024*/ 	.byte	0x04, 0x0f
        /*0026*/ 	.short	(.L_25 - .L_24)


	//   ....[0]....
	.align		4
.L_24:
        /*0028*/ 	.word	index@(__assertfail)


	//----- nvinfo : EIATTR_ANNOTATIONS
	.align		4
.L_25:
        /*002c*/ 	.byte	0x04, 0x55
        /*002e*/ 	.short	(.L_27 - .L_26)


	//   ....[0]....
.L_26:
        /*0030*/ 	.word	0x00000001
        /*0034*/ 	.byte	0x00, 0x12, 0x00, 0x00, 0x01, 0x00, 0x00, 0x00, 0xc0, 0x18, 0x00, 0x00, 0x01, 0x00, 0x00, 0x00
        /*0044*/ 	.byte	0xf0, 0x57, 0x00, 0x00, 0x01, 0x00, 0x00, 0x00, 0xf0, 0x64, 0x00, 0x00


	//----- nvinfo : EIATTR_MERCURY_ISA_VERSION
	.align		4
.L_27:
        /*0050*/ 	.byte	0x03, 0x5f
        /*0052*/ 	.short	0x0101


	//----- nvinfo : EIATTR_INT_WARP_WIDE_INSTR_OFFSETS
	.align		4
        /*0054*/ 	.byte	0x04, 0x31
        /*0056*/ 	.short	(.L_29 - .L_28)


	//   ....[0]....
.L_28:
        /*0058*/ 	.word	0x00000950


	//   ....[1]....
        /*005c*/ 	.word	0x00000990


	//   ....[2]....
        /*0060*/ 	.word	0x000009f0


	//   ....[3]....
        /*0064*/ 	.word	0x00000a20


	//   ....[4]....
        /*0068*/ 	.word	0x00000b30


	//   ....[5]....
        /*006c*/ 	.word	0x00000bb0


	//   ....[6]....
        /*0070*/ 	.word	0x00000bc0


	//   ....[7]....
        /*0074*/ 	.word	0x00000c20


	//----- nvinfo : EIATTR_COOP_GROUP_MASK_REGIDS
	.align		4
.L_29:
        /*0078*/ 	.byte	0x04, 0x29
        /*007a*/ 	.short	(.L_31 - .L_30)


	//   ....[0]....
.L_30:
        /*007c*/ 	.word	0xffffffff


	//   ....[1]....
        /*0080*/ 	.word	0xffffffff


	//   ....[2]....
        /*0084*/ 	.word	0xffffffff


	//   ....[3]....
        /*0088*/ 	.word	0xffffffff


	//   ....[4]....
        /*008c*/ 	.word	0xffffffff


	//   ....[5]....
        /*0090*/ 	.word	0xffffffff


	//   ....[6]....
        /*0094*/ 	.word	0xffffffff


	//----- nvinfo : EIATTR_COOP_GROUP_INSTR_OFFSETS
	.align		4
.L_31:
        /*0098*/ 	.byte	0x04, 0x28
        /*009a*/ 	.short	(.L_33 - .L_32)


	//   ....[0]....
.L_32:
        /*009c*/ 	.word	0x00000070


	//   ....[1]....
        /*00a0*/ 	.word	0x00000080


	//   ....[2]....
        /*00a4*/ 	.word	0x00000140


	//   ....[3]....
        /*00a8*/ 	.word	0x00000720


	//   ....[4]....
        /*00ac*/ 	.word	0x00000760


	//   ....[5]....
        /*00b0*/ 	.word	0x000007f0


	//   ....[6]....
        /*00b4*/ 	.word	0x00000db0


	//----- nvinfo : EIATTR_REG_RECONFIG
	.align		4
.L_33:
        /*00b8*/ 	.byte	0x01, 0x54
	.zero		2


	//----- nvinfo : EIATTR_SYSCALL_OFFSETS
	.align		4
        /*00bc*/ 	.byte	0x04, 0x46
        /*00be*/ 	.short	(.L_35 - .L_34)


	//   ....[0]....
.L_34:
        /*00c0*/ 	.word	0x00001d50


	//----- nvinfo : EIATTR_MBARRIER_INSTR_OFFSETS
	.align		4
.L_35:
        /*00c4*/ 	.byte	0x04, 0x39
        /*00c6*/ 	.short	(.L_37 - .L_36)


	//   ....[0]....
.L_36:
        /*00c8*/ 	.word	0x00000260
        /*00cc*/ 	.word	0x000000ff
        /*00d0*/ 	.word	0x00000000
        /*00d4*/ 	.short	0x0100
        /*00d6*/ 	.byte	0x08
	.zero		1


	//   ....[1]....
        /*00d8*/ 	.word	0x00000270
        /*00dc*/ 	.word	0x000000ff
        /*00e0*/ 	.word	0x00000128
        /*00e4*/ 	.short	0x0100
        /*00e6*/ 	.byte	0x08
	.zero		1


	//   ....[2]....
        /*00e8*/ 	.word	0x00000280
        /*00ec*/ 	.word	0x000000ff
        /*00f0*/ 	.word	0x00000008
        /*00f4*/ 	.short	0x0100
        /*00f6*/ 	.byte	0x08
	.zero		1


	//   ....[3]....
        /*00f8*/ 	.word	0x00000290
        /*00fc*/ 	.word	0x000000ff
        /*0100*/ 	.word	0x00000130
        /*0104*/ 	.short	0x0100
        /*0106*/ 	.byte	0x08
	.zero		1


	//   ....[4]....
        /*0108*/ 	.word	0x000002a0
        /*010c*/ 	.word	0x000000ff
        /*0110*/ 	.word	0x00000010
        /*0114*/ 	.short	0x0100
        /*0116*/ 	.byte	0x08
	.zero		1


	//   ....[5]....
        /*0118*/ 	.word	0x000002b0
        /*011c*/ 	.word	0x000000ff
        /*0120*/ 	.word	0x00000138
        /*0124*/ 	.short	0x0100
        /*0126*/ 	.byte	0x08
	.zero		1


	//   ....[6]....
        /*0128*/ 	.word	0x000002c0
        /*012c*/ 	.word	0x000000ff
        /*0130*/ 	.word	0x00000018
        /*0134*/ 	.short	0x0100
        /*0136*/ 	.byte	0x08
	.zero		1


	//   ....[7]....
        /*0138*/ 	.word	0x000002d0
        /*013c*/ 	.word	0x000000ff
        /*0140*/ 	.word	0x00000140
        /*0144*/ 	.short	0x0100
        /*0146*/ 	.byte	0x08
	.zero		1


	//   ....[8]....
        /*0148*/ 	.word	0x000002e0
        /*014c*/ 	.word	0x000000ff
        /*0150*/ 	.word	0x00000020
        /*0154*/ 	.short	0x0100
        /*0156*/ 	.byte	0x08
	.zero		1


	//   ....[9]....
        /*0158*/ 	.word	0x000002f0
        /*015c*/ 	.word	0x000000ff
        /*0160*/ 	.word	0x00000148
        /*0164*/ 	.short	0x0100
        /*0166*/ 	.byte	0x08
	.zero		1


	//   ....[10]....
        /*0168*/ 	.word	0x00000300
        /*016c*/ 	.word	0x000000ff
        /*0170*/ 	.word	0x00000028
        /*0174*/ 	.short	0x0100
        /*0176*/ 	.byte	0x08
	.zero		1


	//   ....[11]....
        /*0178*/ 	.word	0x00000310
        /*017c*/ 	.word	0x000000ff
        /*0180*/ 	.word	0x00000150
        /*0184*/ 	.short	0x0100
        /*0186*/ 	.byte	0x08
	.zero		1


	//   ....[12]....
        /*0188*/ 	.word	0x00000320
        /*018c*/ 	.word	0x000000ff
        /*0190*/ 	.word	0x00000030
        /*0194*/ 	.short	0x0100
        /*0196*/ 	.byte	0x08
	.zero		1


	//   ....[13]....
        /*0198*/ 	.word	0x00000330
        /*019c*/ 	.word	0x000000ff
        /*01a0*/ 	.word	0x00000158
        /*01a4*/ 	.short	0x0100
        /*01a6*/ 	.byte	0x08
	.zero		1


	//   ....[14]....
        /*01a8*/ 	.word	0x00000340
        /*01ac*/ 	.word	0x000000ff
        /*01b0*/ 	.word	0x00000038
        /*01b4*/ 	.short	0x0100
        /*01b6*/ 	.byte	0x08
	.zero		1


	//   ....[15]....
        /*01b8*/ 	.word	0x00000350
        /*01bc*/ 	.word	0x000000ff
        /*01c0*/ 	.word	0x00000160
        /*01c4*/ 	.short	0x0100
        /*01c6*/ 	.byte	0x08
	.zero		1


	//   ....[16]....
        /*01c8*/ 	.word	0x00000360
        /*01cc*/ 	.word	0x000000ff
        /*01d0*/ 	.word	0x00000040
        /*01d4*/ 	.short	0x0100
        /*01d6*/ 	.byte	0x08
	.zero		1


	//   ....[17]....
        /*01d8*/ 	.word	0x00000370
        /*01dc*/ 	.word	0x000000ff
        /*01e0*/ 	.word	0x00000168
        /*01e4*/ 	.short	0x0100
        /*01e6*/ 	.byte	0x08
	.zero		1


	//   ....[18]....
        /*01e8*/ 	.word	0x00000380
        /*01ec*/ 	.word	0x000000ff
        /*01f0*/ 	.word	0x00000048
        /*01f4*/ 	.short	0x0100
        /*01f6*/ 	.byte	0x08
	.zero		1


	//   ....[19]....
        /*01f8*/ 	.word	0x00000390
        /*01fc*/ 	.word	0x000000ff
        /*0200*/ 	.word	0x00000170
        /*0204*/ 	.short	0x0100
        /*0206*/ 	.byte	0x08
	.zero		1


	//   ....[20]....
        /*0208*/ 	.word	0x000003a0
        /*020c*/ 	.word	0x000000ff
        /*0210*/ 	.word	0x00000050
        /*0214*/ 	.short	0x0100
        /*0216*/ 	.byte	0x08
	.zero		1


	//   ....[21]....
        /*0218*/ 	.word	0x000003b0
        /*021c*/ 	.word	0x000000ff
        /*0220*/ 	.word	0x00000178
        /*0224*/ 	.short	0x0100
        /*0226*/ 	.byte	0x08
	.zero		1


	//   ....[22]....
        /*0228*/ 	.word	0x000003c0
        /*022c*/ 	.word	0x000000ff
        /*0230*/ 	.word	0x00000058
        /*0234*/ 	.short	0x0100
        /*0236*/ 	.byte	0x08
	.zero		1


	//   ....[23]....
        /*0238*/ 	.word	0x000003d0
        /*023c*/ 	.word	0x000000ff
        /*0240*/ 	.word	0x00000180
        /*0244*/ 	.short	0x0100
        /*0246*/ 	.byte	0x08
	.zero		1


	//   ....[24]....
        /*0248*/ 	.word	0x000003e0
        /*024c*/ 	.word	0x000000ff
        /*0250*/ 	.word	0x00000060
        /*0254*/ 	.short	0x0100
        /*0256*/ 	.byte	0x08
	.zero		1


	//   ....[25]....
        /*0258*/ 	.word	0x000003f0
        /*025c*/ 	.word	0x000000ff
        /*0260*/ 	.word	0x00000188
        /*0264*/ 	.short	0x0100
        /*0266*/ 	.byte	0x08
	.zero		1


	//   ....[26]....
        /*0268*/ 	.word	0x00000400
        /*026c*/ 	.word	0x000000ff
        /*0270*/ 	.word	0x00000068
        /*0274*/ 	.short	0x0100
        /*0276*/ 	.byte	0x08
	.zero		1


	//   ....[27]....
        /*0278*/ 	.word	0x00000410
        /*027c*/ 	.word	0x000000ff
        /*0280*/ 	.word	0x00000190
        /*0284*/ 	.short	0x0100
        /*0286*/ 	.byte	0x08
	.zero		1


	//   ....[28]....
        /*0288*/ 	.word	0x00000420
        /*028c*/ 	.word	0x000000ff
        /*0290*/ 	.word	0x00000070
        /*0294*/ 	.short	0x0100
        /*0296*/ 	.byte	0x08
	.zero		1


	//   ....[29]....
        /*0298*/ 	.word	0x00000430
        /*029c*/ 	.word	0x000000ff
        /*02a0*/ 	.word	0x00000198
        /*02a4*/ 	.short	0x0100
        /*02a6*/ 	.byte	0x08
	.zero		1


	//   ....[30]....
        /*02a8*/ 	.word	0x00000440
        /*02ac*/ 	.word	0x000000ff
        /*02b0*/ 	.word	0x00000078
        /*02b4*/ 	.short	0x0100
        /*02b6*/ 	.byte	0x08
	.zero		1


	//   ....[31]....
        /*02b8*/ 	.word	0x00000450
        /*02bc*/ 	.word	0x000000ff
        /*02c0*/ 	.word	0x000001a0
        /*02c4*/ 	.short	0x0100
        /*02c6*/ 	.byte	0x08
	.zero		1


	//   ....[32]....
        /*02c8*/ 	.word	0x00000460
        /*02cc*/ 	.word	0x000000ff
        /*02d0*/ 	.word	0x00000080
        /*02d4*/ 	.short	0x0100
        /*02d6*/ 	.byte	0x08
	.zero		1


	//   ....[33]....
        /*02d8*/ 	.word	0x00000470
        /*02dc*/ 	.word	0x000000ff
        /*02e0*/ 	.word	0x000001a8
        /*02e4*/ 	.short	0x0100
        /*02e6*/ 	.byte	0x08
	.zero		1


	//   ....[34]....
        /*02e8*/ 	.word	0x00000480
        /*02ec*/ 	.word	0x000000ff
        /*02f0*/ 	.word	0x00000088
        /*02f4*/ 	.short	0x0100
        /*02f6*/ 	.byte	0x08
	.zero		1


	//   ....[35]....
        /*02f8*/ 	.word	0x00000490
        /*02fc*/ 	.word	0x000000ff
        /*0300*/ 	.word	0x000001b0
        /*0304*/ 	.short	0x0100
        /*0306*/ 	.byte	0x08
	.zero		1


	//   ....[36]....
        /*0308*/ 	.word	0x000004a0
        /*030c*/ 	.word	0x000000ff
        /*0310*/ 	.word	0x00000090
        /*0314*/ 	.short	0x0100
        /*0316*/ 	.byte	0x08
	.zero		1


	//   ....[37]....
        /*0318*/ 	.word	0x000004b0
        /*031c*/ 	.word	0x000000ff
        /*0320*/ 	.word	0x000001b8
        /*0324*/ 	.short	0x0100
        /*0326*/ 	.byte	0x08
	.zero		1


	//   ....[38]....
        /*0328*/ 	.word	0x000004c0
        /*032c*/ 	.word	0x000000ff
        /*0330*/ 	.word	0x00000098
        /*0334*/ 	.short	0x0100
        /*0336*/ 	.byte	0x08
	.zero		1


	//   ....[39]....
        /*0338*/ 	.word	0x000004d0
        /*033c*/ 	.word	0x000000ff
        /*0340*/ 	.word	0x000001c0
        /*0344*/ 	.short	0x0100
        /*0346*/ 	.byte	0x08
	.zero		1


	//   ....[40]....
        /*0348*/ 	.word	0x000004e0
        /*034c*/ 	.word	0x000000ff
        /*0350*/ 	.word	0x000000a0
        /*0354*/ 	.short	0x0100
        /*0356*/ 	.byte	0x08
	.zero		1


	//   ....[41]....
        /*0358*/ 	.word	0x000004f0
        /*035c*/ 	.word	0x000000ff
        /*0360*/ 	.word	0x000001c8
        /*0364*/ 	.short	0x0100
        /*0366*/ 	.byte	0x08
	.zero		1


	//   ....[42]....
        /*0368*/ 	.word	0x00000500
        /*036c*/ 	.word	0x000000ff
        /*0370*/ 	.word	0x000000a8
        /*0374*/ 	.short	0x0100
        /*0376*/ 	.byte	0x08
	.zero		1


	//   ....[43]....
        /*0378*/ 	.word	0x00000510
        /*037c*/ 	.word	0x000000ff
        /*0380*/ 	.word	0x000001d0
        /*0384*/ 	.short	0x0100
        /*0386*/ 	.byte	0x08
	.zero		1


	//   ....[44]....
        /*0388*/ 	.word	0x00000520
        /*038c*/ 	.word	0x000000ff
        /*0390*/ 	.word	0x000000b0
        /*0394*/ 	.short	0x0100
        /*0396*/ 	.byte	0x08
	.zero		1


	//   ....[45]....
        /*0398*/ 	.word	0x00000530
        /*039c*/ 	.word	0x000000ff
        /*03a0*/ 	.word	0x000001d8
        /*03a4*/ 	.short	0x0100
        /*03a6*/ 	.byte	0x08
	.zero		1


	//   ....[46]....
        /*03a8*/ 	.word	0x00000540
        /*03ac*/ 	.word	0x000000ff
        /*03b0*/ 	.word	0x000000b8
        /*03b4*/ 	.short	0x0100
        /*03b6*/ 	.byte	0x08
	.zero		1


	//   ....[47]....
        /*03b8*/ 	.word	0x00000550
        /*03bc*/ 	.word	0x000000ff
        /*03c0*/ 	.word	0x000001e0
        /*03c4*/ 	.short	0x0100
        /*03c6*/ 	.byte	0x08
	.zero		1


	//   ....[48]....
        /*03c8*/ 	.word	0x00000560
        /*03cc*/ 	.word	0x000000ff
        /*03d0*/ 	.word	0x000000c0
        /*03d4*/ 	.short	0x0100
        /*03d6*/ 	.byte	0x08
	.zero		1


	//   ....[49]....
        /*03d8*/ 	.word	0x00000570
        /*03dc*/ 	.word	0x000000ff
        /*03e0*/ 	.word	0x000001e8
        /*03e4*/ 	.short	0x0100
        /*03e6*/ 	.byte	0x08
	.zero		1


	//   ....[50]....
        /*03e8*/ 	.word	0x00000580
        /*03ec*/ 	.word	0x000000ff
        /*03f0*/ 	.word	0x000000c8
        /*03f4*/ 	.short	0x0100
        /*03f6*/ 	.byte	0x08
	.zero		1


	//   ....[51]....
        /*03f8*/ 	.word	0x00000590
        /*03fc*/ 	.word	0x000000ff
        /*0400*/ 	.word	0x000001f0
        /*0404*/ 	.short	0x0100
        /*0406*/ 	.byte	0x08
	.zero		1


	//   ....[52]....
        /*0408*/ 	.word	0x000005a0
        /*040c*/ 	.word	0x000000ff
        /*0410*/ 	.word	0x000000d0
        /*0414*/ 	.short	0x0100
        /*0416*/ 	.byte	0x08
	.zero		1


	//   ....[53]....
        /*0418*/ 	.word	0x000005b0
        /*041c*/ 	.word	0x000000ff
        /*0420*/ 	.word	0x000001f8
        /*0424*/ 	.short	0x0100
        /*0426*/ 	.byte	0x08
	.zero		1


	//   ....[54]....
        /*0428*/ 	.word	0x000005c0
        /*042c*/ 	.word	0x000000ff
        /*0430*/ 	.word	0x000000d8
        /*0434*/ 	.short	0x0100
        /*0436*/ 	.byte	0x08
	.zero		1


	//   ....[55]....
        /*0438*/ 	.word	0x000005d0
        /*043c*/ 	.word	0x000000ff
        /*0440*/ 	.word	0x00000200
        /*0444*/ 	.short	0x0100
        /*0446*/ 	.byte	0x08
	.zero		1


	//   ....[56]....
        /*0448*/ 	.word	0x000005e0
        /*044c*/ 	.word	0x000000ff
        /*0450*/ 	.word	0x000000e0
        /*0454*/ 	.short	0x0100
        /*0456*/ 	.byte	0x08
	.zero		1


	//   ....[57]....
        /*0458*/ 	.word	0x000005f0
        /*045c*/ 	.word	0x000000ff
        /*0460*/ 	.word	0x00000208
        /*0464*/ 	.short	0x0100
        /*0466*/ 	.byte	0x08
	.zero		1


	//   ....[58]....
        /*0468*/ 	.word	0x00000600
        /*046c*/ 	.word	0x000000ff
        /*0470*/ 	.word	0x000000e8
        /*0474*/ 	.short	0x0100
        /*0476*/ 	.byte	0x08
	.zero		1


	//   ....[59]....
        /*0478*/ 	.word	0x00000610
        /*047c*/ 	.word	0x000000ff
        /*0480*/ 	.word	0x00000210
        /*0484*/ 	.short	0x0100
        /*0486*/ 	.byte	0x08
	.zero		1


	//   ....[60]....
        /*0488*/ 	.word	0x00000620
        /*048c*/ 	.word	0x000000ff
        /*0490*/ 	.word	0x000000f0
        /*0494*/ 	.short	0x0100
        /*0496*/ 	.byte	0x08
	.zero		1


	//   ....[61]....
        /*0498*/ 	.word	0x00000630
        /*049c*/ 	.word	0x000000ff
        /*04a0*/ 	.word	0x00000218
        /*04a4*/ 	.short	0x0100
        /*04a6*/ 	.byte	0x08
	.zero		1


	//   ....[62]....
        /*04a8*/ 	.word	0x00000640
        /*04ac*/ 	.word	0x000000ff
        /*04b0*/ 	.word	0x000000f8
        /*04b4*/ 	.short	0x0100
        /*04b6*/ 	.byte	0x08
	.zero		1


	//   ....[63]....
        /*04b8*/ 	.word	0x00000650
        /*04bc*/ 	.word	0x000000ff
        /*04c0*/ 	.word	0x00000220
        /*04c4*/ 	.short	0x0100
        /*04c6*/ 	.byte	0x08
	.zero		1


	//   ....[64]....
        /*04c8*/ 	.word	0x00000660
        /*04cc*/ 	.word	0x000000ff
        /*04d0*/ 	.word	0x00000100
        /*04d4*/ 	.short	0x0100
        /*04d6*/ 	.byte	0x08
	.zero		1


	//   ....[65]....
        /*04d8*/ 	.word	0x00000670
        /*04dc*/ 	.word	0x000000ff
        /*04e0*/ 	.word	0x00000228
        /*04e4*/ 	.short	0x0100
        /*04e6*/ 	.byte	0x08
	.zero		1


	//   ....[66]....
        /*04e8*/ 	.word	0x00000680
        /*04ec*/ 	.word	0x000000ff
        /*04f0*/ 	.word	0x00000108
        /*04f4*/ 	.short	0x0100
        /*04f6*/ 	.byte	0x08
	.zero		1


	//   ....[67]....
        /*04f8*/ 	.word	0x00000690
        /*04fc*/ 	.word	0x000000ff
        /*0500*/ 	.word	0x00000230
        /*0504*/ 	.short	0x0100
        /*0506*/ 	.byte	0x08
	.zero		1


	//   ....[68]....
        /*0508*/ 	.word	0x000006a0
        /*050c*/ 	.word	0x000000ff
        /*0510*/ 	.word	0x00000110
        /*0514*/ 	.short	0x0100
        /*0516*/ 	.byte	0x08
	.zero		1


	//   ....[69]....
        /*0518*/ 	.word	0x000006b0
        /*051c*/ 	.word	0x000000ff
        /*0520*/ 	.word	0x00000238
        /*0524*/ 	.short	0x0100
        /*0526*/ 	.byte	0x08
	.zero		1


	//   ....[70]....
        /*0528*/ 	.word	0x000006c0
        /*052c*/ 	.word	0x000000ff
        /*0530*/ 	.word	0x00000118
        /*0534*/ 	.short	0x0100
        /*0536*/ 	.byte	0x08
	.zero		1


	//   ....[71]....
        /*0538*/ 	.word	0x000006d0
        /*053c*/ 	.word	0x000000ff
        /*0540*/ 	.word	0x00000240
        /*0544*/ 	.short	0x0100
        /*0546*/ 	.byte	0x08
	.zero		1


	//   ....[72]....
        /*0548*/ 	.word	0x000006e0
        /*054c*/ 	.word	0x000000ff
        /*0550*/ 	.word	0x00000120
        /*0554*/ 	.short	0x0100
        /*0556*/ 	.byte	0x08
	.zero		1


	//   ....[73]....
        /*0558*/ 	.word	0x000006f0
        /*055c*/ 	.word	0x000000ff
        /*0560*/ 	.word	0x00000248
        /*0564*/ 	.short	0x0100
        /*0566*/ 	.byte	0x08
	.zero		1


	//   ....[74]....
        /*0568*/ 	.word	0x00000c50
        /*056c*/ 	.word	0x000000ff
        /*0570*/ 	.word	0x00000280
        /*0574*/ 	.short	0x0100
        /*0576*/ 	.byte	0x08
	.zero		1


	//   ....[75]....
        /*0578*/ 	.word	0x00000cf0
        /*057c*/ 	.word	0x000000ff
        /*0580*/ 	.word	0x00000288
        /*0584*/ 	.short	0x0100
        /*0586*/ 	.byte	0x08
	.zero		1


	//   ....[76]....
        /*0588*/ 	.word	0x00000d30
        /*058c*/ 	.word	0x000000ff
        /*0590*/ 	.word	0x00000260
        /*0594*/ 	.short	0x0100
        /*0596*/ 	.byte	0x09
	.zero		1


	//   ....[77]....
        /*0598*/ 	.word	0x00000d40
        /*059c*/ 	.word	0x000000ff
        /*05a0*/ 	.word	0x00000268
        /*05a4*/ 	.short	0x0100
        /*05a6*/ 	.byte	0x09
	.zero		1


	//   ....[78]....
        /*05a8*/ 	.word	0x00000d50
        /*05ac*/ 	.word	0x000000ff
        /*05b0*/ 	.word	0x00000270
        /*05b4*/ 	.short	0x0100
        /*05b6*/ 	.byte	0x09
	.zero		1


	//   ....[79]....
        /*05b8*/ 	.word	0x00000d60
        /*05bc*/ 	.word	0x000000ff
        /*05c0*/ 	.word	0x00000278
        /*05c4*/ 	.short	0x0100
        /*05c6*/ 	.byte	0x09
	.zero		1


	//   ....[80]....
        /*05c8*/ 	.word	0x00001c10
        /*05cc*/ 	.word	0x000000ff
        /*05d0*/ 	.word	0xfffffff8
        /*05d4*/ 	.short	0x010a
        /*05d6*/ 	.byte	0x2b
	.zero		1


	//   ....[81]....
        /*05d8*/ 	.word	0x00001de0
        /*05dc*/ 	.word	0x00000003
        /*05e0*/ 	.word	0x00000000
        /*05e4*/ 	.short	0x010a
        /*05e6*/ 	.byte	0x3f
	.zero		1


	//   ....[82]....
        /*05e8*/ 	.word	0x00001e20
        /*05ec*/ 	.word	0x00000003
        /*05f0*/ 	.word	0x00000000
        /*05f4*/ 	.short	0x010a
        /*05f6*/ 	.byte	0x3f
	.zero		1


	//   ....[83]....
        /*05f8*/ 	.word	0x00001fb0
        /*05fc*/ 	.word	0x000000ff
        /*0600*/ 	.word	0x00000000
        /*0604*/ 	.short	0x010a
        /*0606*/ 	.byte	0x04
	.zero		1


	//   ....[84]....
        /*0608*/ 	.word	0x00001ff0
        /*060c*/ 	.word	0x000000ff
        /*0610*/ 	.word	0x00000000
        /*0614*/ 	.short	0x010a
        /*0616*/ 	.byte	0x04
	.zero		1


	//   ....[85]....
        /*0618*/ 	.word	0x000020e0
        /*061c*/ 	.word	0x00000005
        /*0620*/ 	.word	0x00000000
        /*0624*/ 	.short	0x0101
        /*0626*/ 	.byte	0x3f
	.zero		1


	//   ....[86]....
        /*0628*/ 	.word	0x000021f0
        /*062c*/ 	.word	0x00000003
        /*0630*/ 	.word	0x00000000
        /*0634*/ 	.short	0x0101
        /*0636*/ 	.byte	0x2f
	.zero		1


	//   ....[87]....
        /*0638*/ 	.word	0x00002320
        /*063c*/ 	.word	0x00000000
        /*0640*/ 	.word	0x00000000
        /*0644*/ 	.short	0x0101
        /*0646*/ 	.byte	0x3f
	.zero		1


	//   ....[88]....
        /*0648*/ 	.word	0x000023a0
        /*064c*/ 	.word	0x000000ff
        /*0650*/ 	.word	0x00000008
        /*0654*/ 	.short	0x010a
        /*0656*/ 	.byte	0x2b
	.zero		1


	//   ....[89]....
        /*0658*/ 	.word	0x00005830
        /*065c*/ 	.word	0x00000000
        /*0660*/ 	.word	0x00000000
        /*0664*/ 	.short	0x0101
        /*0666*/ 	.byte	0x2f
	.zero		1


	//   ....[90]....
        /*0668*/ 	.word	0x00006240
        /*066c*/ 	.word	0x0000000b
        /*0670*/ 	.word	0x00000128
        /*0674*/ 	.short	0x010a
        /*0676*/ 	.byte	0x3f
	.zero		1


	//   ....[91]....
        /*0678*/ 	.word	0x00006650
        /*067c*/ 	.word	0x00000006
        /*0680*/ 	.word	0x00000288
        /*0684*/ 	.short	0x0101
        /*0686*/ 	.byte	0x3f
	.zero		1


	//   ....[92]....
        /*0688*/ 	.word	0x00006d60
        /*068c*/ 	.word	0x00000007
        /*0690*/ 	.word	0x00000000
        /*0694*/ 	.short	0x010a
        /*0696*/ 	.byte	0x3f
	.zero		1


	//   ....[93]....
        /*0698*/ 	.word	0x00006de0
        /*069c*/ 	.word	0x00000006
        /*06a0*/ 	.word	0x00000000
        /*06a4*/ 	.short	0x010a
        /*06a6*/ 	.byte	0x3f
	.zero		1


	//   ....[94]....
        /*06a8*/ 	.word	0x00006e70
        /*06ac*/ 	.word	0x00000007
        /*06b0*/ 	.word	0x00000000
        /*06b4*/ 	.short	0x010a
        /*06b6*/ 	.byte	0x3f
	.zero		1


	//   ....[95]....
        /*06b8*/ 	.word	0x00006f00
        /*06bc*/ 	.word	0x00000006
        /*06c0*/ 	.word	0x00000000
        /*06c4*/ 	.short	0x010a
        /*06c6*/ 	.byte	0x3f
	.zero		1


	//   ....[96]....
        /*06c8*/ 	.word	0x00006f90
        /*06cc*/ 	.word	0x00000007
        /*06d0*/ 	.word	0x00000000
        /*06d4*/ 	.short	0x010a
        /*06d6*/ 	.byte	0x3f
	.zero		1


	//   ....[97]....
        /*06d8*/ 	.word	0x00007020
        /*06dc*/ 	.word	0x00000006
        /*06e0*/ 	.word	0x00000000
        /*06e4*/ 	.short	0x010a
        /*06e6*/ 	.byte	0x3f
	.zero		1


	//   ....[98]....
        /*06e8*/ 	.word	0x000070b0
        /*06ec*/ 	.word	0x00000007
        /*06f0*/ 	.word	0x00000000
        /*06f4*/ 	.short	0x010a
        /*06f6*/ 	.byte	0x3f
	.zero		1


	//   ....[99]....
        /*06f8*/ 	.word	0x00007140
        /*06fc*/ 	.word	0x00000006
        /*0700*/ 	.word	0x00000000
        /*0704*/ 	.short	0x010a
        /*0706*/ 	.byte	0x3f
	.zero		1


	//   ....[100]....
        /*0708*/ 	.word	0x000071d0
        /*070c*/ 	.word	0x00000007
        /*0710*/ 	.word	0x00000000
        /*0714*/ 	.short	0x010a
        /*0716*/ 	.byte	0x3f
	.zero		1


	//   ....[101]....
        /*0718*/ 	.word	0x00007260
        /*071c*/ 	.word	0x00000006
        /*0720*/ 	.word	0x00000000
        /*0724*/ 	.short	0x010a
        /*0726*/ 	.byte	0x3f
	.zero		1


	//   ....[102]....
        /*0728*/ 	.word	0x000072f0
        /*072c*/ 	.word	0x00000007
        /*0730*/ 	.word	0x00000000
        /*0734*/ 	.short	0x010a
        /*0736*/ 	.byte	0x3f
	.zero		1


	//   ....[103]....
        /*0738*/ 	.word	0x00007380
        /*073c*/ 	.word	0x00000006
        /*0740*/ 	.word	0x00000000
        /*0744*/ 	.short	0x010a
        /*0746*/ 	.byte	0x3f
	.zero		1


	//   ....[104]....
        /*0748*/ 	.word	0x00007410
        /*074c*/ 	.word	0x00000007
        /*0750*/ 	.word	0x00000000
        /*0754*/ 	.short	0x010a
        /*0756*/ 	.byte	0x3f
	.zero		1


	//   ....[105]....
        /*0758*/ 	.word	0x000074a0
        /*075c*/ 	.word	0x00000006
        /*0760*/ 	.word	0x00000000
        /*0764*/ 	.short	0x010a
        /*0766*/ 	.byte	0x3f
	.zero		1


	//   ....[106]....
        /*0768*/ 	.word	0x00007530
        /*076c*/ 	.word	0x00000007
        /*0770*/ 	.word	0x00000000
        /*0774*/ 	.short	0x010a
        /*0776*/ 	.byte	0x3f
	.zero		1


	//   ....[107]....
        /*0778*/ 	.word	0x000075c0
        /*077c*/ 	.word	0x00000006
        /*0780*/ 	.word	0x00000000
        /*0784*/ 	.short	0x010a
        /*0786*/ 	.byte	0x3f
	.zero		1


	//   ....[108]....
        /*0788*/ 	.word	0x00007650
        /*078c*/ 	.word	0x00000007
        /*0790*/ 	.word	0x00000000
        /*0794*/ 	.short	0x010a
        /*0796*/ 	.byte	0x3f
	.zero		1


	//   ....[109]....
        /*0798*/ 	.word	0x000076e0
        /*079c*/ 	.word	0x00000006
        /*07a0*/ 	.word	0x00000000
        /*07a4*/ 	.short	0x010a
        /*07a6*/ 	.byte	0x3f
	.zero		1


	//   ....[110]....
        /*07a8*/ 	.word	0x00007770
        /*07ac*/ 	.word	0x00000007
        /*07b0*/ 	.word	0x00000000
        /*07b4*/ 	.short	0x010a
        /*07b6*/ 	.byte	0x3f
	.zero		1


	//   ....[111]....
        /*07b8*/ 	.word	0x00007800
        /*07bc*/ 	.word	0x00000006
        /*07c0*/ 	.word	0x00000000
        /*07c4*/ 	.short	0x010a
        /*07c6*/ 	.byte	0x3f
	.zero		1


	//   ....[112]....
        /*07c8*/ 	.word	0x00007890
        /*07cc*/ 	.word	0x00000007
        /*07d0*/ 	.word	0x00000000
        /*07d4*/ 	.short	0x010a
        /*07d6*/ 	.byte	0x3f
	.zero		1


	//   ....[113]....
        /*07d8*/ 	.word	0x00007920
        /*07dc*/ 	.word	0x00000006
        /*07e0*/ 	.word	0x00000000
        /*07e4*/ 	.short	0x010a
        /*07e6*/ 	.byte	0x3f
	.zero		1


	//   ....[114]....
        /*07e8*/ 	.word	0x000079b0
        /*07ec*/ 	.word	0x00000007
        /*07f0*/ 	.word	0x00000000
        /*07f4*/ 	.short	0x010a
        /*07f6*/ 	.byte	0x3f
	.zero		1


	//   ....[115]....
        /*07f8*/ 	.word	0x00007a40
        /*07fc*/ 	.word	0x00000006
        /*0800*/ 	.word	0x00000000
        /*0804*/ 	.short	0x010a
        /*0806*/ 	.byte	0x3f
	.zero		1


	//   ....[116]....
        /*0808*/ 	.word	0x00007ad0
        /*080c*/ 	.word	0x00000007
        /*0810*/ 	.word	0x00000000
        /*0814*/ 	.short	0x010a
        /*0816*/ 	.byte	0x3f
	.zero		1


	//   ....[117]....
        /*0818*/ 	.word	0x00007b60
        /*081c*/ 	.word	0x00000006
        /*0820*/ 	.word	0x00000000
        /*0824*/ 	.short	0x010a
        /*0826*/ 	.byte	0x3f
	.zero		1


	//   ....[118]....
        /*0828*/ 	.word	0x00007bf0
        /*082c*/ 	.word	0x00000007
        /*0830*/ 	.word	0x00000000
        /*0834*/ 	.short	0x010a
        /*0836*/ 	.byte	0x3f
	.zero		1


	//   ....[119]....
        /*0838*/ 	.word	0x00007c80
        /*083c*/ 	.word	0x00000006
        /*0840*/ 	.word	0x00000000
        /*0844*/ 	.short	0x010a
        /*0846*/ 	.byte	0x3f
	.zero		1


	//   ....[120]....
        /*0848*/ 	.word	0x00007d10
        /*084c*/ 	.word	0x00000007
        /*0850*/ 	.word	0x00000000
        /*0854*/ 	.short	0x010a
        /*0856*/ 	.byte	0x3f
	.zero		1


	//   ....[121]....
        /*0858*/ 	.word	0x00007da0
        /*085c*/ 	.word	0x00000006
        /*0860*/ 	.word	0x00000000
        /*0864*/ 	.short	0x010a
        /*0866*/ 	.byte	0x3f
	.zero		1


	//   ....[122]....
        /*0868*/ 	.word	0x00007e30
        /*086c*/ 	.word	0x00000007
        /*0870*/ 	.word	0x00000000
        /*0874*/ 	.short	0x010a
        /*0876*/ 	.byte	0x3f
	.zero		1


	//   ....[123]....
        /*0878*/ 	.word	0x00007ec0
        /*087c*/ 	.word	0x00000006
        /*0880*/ 	.word	0x00000000
        /*0884*/ 	.short	0x010a
        /*0886*/ 	.byte	0x3f
	.zero		1


	//   ....[124]....
        /*0888*/ 	.word	0x00007f50
        /*088c*/ 	.word	0x00000007
        /*0890*/ 	.word	0x00000000
        /*0894*/ 	.short	0x010a
        /*0896*/ 	.byte	0x3f
	.zero		1


	//   ....[125]....
        /*0898*/ 	.word	0x00007fe0
        /*089c*/ 	.word	0x00000006
        /*08a0*/ 	.word	0x00000000
        /*08a4*/ 	.short	0x010a
        /*08a6*/ 	.byte	0x3f
	.zero		1


	//   ....[126]....
        /*08a8*/ 	.word	0x00008070
        /*08ac*/ 	.word	0x00000007
        /*08b0*/ 	.word	0x00000000
        /*08b4*/ 	.short	0x010a
        /*08b6*/ 	.byte	0x3f
	.zero		1


	//   ....[127]....
        /*08b8*/ 	.word	0x00008100
        /*08bc*/ 	.word	0x00000006
        /*08c0*/ 	.word	0x00000000
        /*08c4*/ 	.short	0x010a
        /*08c6*/ 	.byte	0x3f
	.zero		1


	//   ....[128]....
        /*08c8*/ 	.word	0x00008190
        /*08cc*/ 	.word	0x00000005
        /*08d0*/ 	.word	0x00000000
        /*08d4*/ 	.short	0x010a
        /*08d6*/ 	.byte	0x3f
	.zero		1


	//   ....[129]....
        /*08d8*/ 	.word	0x00008200
        /*08dc*/ 	.word	0x00000003
        /*08e0*/ 	.word	0xfffffff8
        /*08e4*/ 	.short	0x010a
        /*08e6*/ 	.byte	0x3f
	.zero		1


	//   ....[130]....
        /*08e8*/ 	.word	0x00008250
        /*08ec*/ 	.word	0x00000003
        /*08f0*/ 	.word	0x00000000
        /*08f4*/ 	.short	0x010a
        /*08f6*/ 	.byte	0x3f
	.zero		1


	//   ....[131]....
        /*08f8*/ 	.word	0x000082b0
        /*08fc*/ 	.word	0x00000005
        /*0900*/ 	.word	0x00000000
        /*0904*/ 	.short	0x010a
        /*0906*/ 	.byte	0x3f
	.zero		1


	//   ....[132]....
        /*0908*/ 	.word	0x00008310
        /*090c*/ 	.word	0x00000003
        /*0910*/ 	.word	0x00000008
        /*0914*/ 	.short	0x010a
        /*0916*/ 	.byte	0x3f
	.zero		1


	//   ....[133]....
        /*0918*/ 	.word	0x000083e0
        /*091c*/ 	.word	0x0000000b
        /*0920*/ 	.word	0x00000128
        /*0924*/ 	.short	0x010a
        /*0926*/ 	.byte	0x3f
	.zero		1


	//   ....[134]....
        /*0928*/ 	.word	0x000084b0
        /*092c*/ 	.word	0x00000007
        /*0930*/ 	.word	0x00000000
        /*0934*/ 	.short	0x010a
        /*0936*/ 	.byte	0x3f
	.zero		1


	//   ....[135]....
        /*0938*/ 	.word	0x00008500
        /*093c*/ 	.word	0x00000006
        /*0940*/ 	.word	0x00000000
        /*0944*/ 	.short	0x010a
        /*0946*/ 	.byte	0x3f
	.zero		1


	//   ....[136]....
        /*0948*/ 	.word	0x00008550
        /*094c*/ 	.word	0x00000007
        /*0950*/ 	.word	0x00000000
        /*0954*/ 	.short	0x010a
        /*0956*/ 	.byte	0x3f
	.zero		1


	//   ....[137]....
        /*0958*/ 	.word	0x000085a0
        /*095c*/ 	.word	0x00000006
        /*0960*/ 	.word	0x00000000
        /*0964*/ 	.short	0x010a
        /*0966*/ 	.byte	0x3f
	.zero		1


	//   ....[138]....
        /*0968*/ 	.word	0x000085f0
        /*096c*/ 	.word	0x00000007
        /*0970*/ 	.word	0x00000000
        /*0974*/ 	.short	0x010a
        /*0976*/ 	.byte	0x3f
	.zero		1


	//   ....[139]....
        /*0978*/ 	.word	0x00008640
        /*097c*/ 	.word	0x00000006
        /*0980*/ 	.word	0x00000000
        /*0984*/ 	.short	0x010a
        /*0986*/ 	.byte	0x3f
	.zero		1


	//   ....[140]....
        /*0988*/ 	.word	0x00008690
        /*098c*/ 	.word	0x00000007
        /*0990*/ 	.word	0x00000000
        /*0994*/ 	.short	0x010a
        /*0996*/ 	.byte	0x3f
	.zero		1


	//   ....[141]....
        /*0998*/ 	.word	0x000086e0
        /*099c*/ 	.word	0x00000006
        /*09a0*/ 	.word	0x00000000
        /*09a4*/ 	.short	0x010a
        /*09a6*/ 	.byte	0x3f
	.zero		1


	//   ....[142]....
        /*09a8*/ 	.word	0x00008730
        /*09ac*/ 	.word	0x00000007
        /*09b0*/ 	.word	0x00000000
        /*09b4*/ 	.short	0x010a
        /*09b6*/ 	.byte	0x3f
	.zero		1


	//   ....[143]....
        /*09b8*/ 	.word	0x00008780
        /*09bc*/ 	.word	0x00000006
        /*09c0*/ 	.word	0x00000000
        /*09c4*/ 	.short	0x010a
        /*09c6*/ 	.byte	0x3f
	.zero		1


	//   ....[144]....
        /*09c8*/ 	.word	0x000087d0
        /*09cc*/ 	.word	0x00000007
        /*09d0*/ 	.word	0x00000000
        /*09d4*/ 	.short	0x010a
        /*09d6*/ 	.byte	0x3f
	.zero		1


	//   ....[145]....
        /*09d8*/ 	.word	0x00008820
        /*09dc*/ 	.word	0x00000006
        /*09e0*/ 	.word	0x00000000
        /*09e4*/ 	.short	0x010a
        /*09e6*/ 	.byte	0x3f
	.zero		1


	//   ....[146]....
        /*09e8*/ 	.word	0x00008870
        /*09ec*/ 	.word	0x00000007
        /*09f0*/ 	.word	0x00000000
        /*09f4*/ 	.short	0x010a
        /*09f6*/ 	.byte	0x3f
	.zero		1


	//   ....[147]....
        /*09f8*/ 	.word	0x000088c0
        /*09fc*/ 	.word	0x00000006
        /*0a00*/ 	.word	0x00000000
        /*0a04*/ 	.short	0x010a
        /*0a06*/ 	.byte	0x3f
	.zero		1


	//   ....[148]....
        /*0a08*/ 	.word	0x00008910
        /*0a0c*/ 	.word	0x00000007
        /*0a10*/ 	.word	0x00000000
        /*0a14*/ 	.short	0x010a
        /*0a16*/ 	.byte	0x3f
	.zero		1


	//   ....[149]....
        /*0a18*/ 	.word	0x00008960
        /*0a1c*/ 	.word	0x00000006
        /*0a20*/ 	.word	0x00000000
        /*0a24*/ 	.short	0x010a
        /*0a26*/ 	.byte	0x3f
	.zero		1


	//   ....[150]....
        /*0a28*/ 	.word	0x000089b0
        /*0a2c*/ 	.word	0x00000007
        /*0a30*/ 	.word	0x00000000
        /*0a34*/ 	.short	0x010a
        /*0a36*/ 	.byte	0x3f
	.zero		1


	//   ....[151]....
        /*0a38*/ 	.word	0x00008a00
        /*0a3c*/ 	.word	0x00000006
        /*0a40*/ 	.word	0x00000000
        /*0a44*/ 	.short	0x010a
        /*0a46*/ 	.byte	0x3f
	.zero		1


	//   ....[152]....
        /*0a48*/ 	.word	0x00008a50
        /*0a4c*/ 	.word	0x00000007
        /*0a50*/ 	.word	0x00000000
        /*0a54*/ 	.short	0x010a
        /*0a56*/ 	.byte	0x3f
	.zero		1


	//   ....[153]....
        /*0a58*/ 	.word	0x00008aa0
        /*0a5c*/ 	.word	0x00000006
        /*0a60*/ 	.word	0x00000000
        /*0a64*/ 	.short	0x010a
        /*0a66*/ 	.byte	0x3f
	.zero		1


	//   ....[154]....
        /*0a68*/ 	.word	0x00008af0
        /*0a6c*/ 	.word	0x00000007
        /*0a70*/ 	.word	0x00000000
        /*0a74*/ 	.short	0x010a
        /*0a76*/ 	.byte	0x3f
	.zero		1


	//   ....[155]....
        /*0a78*/ 	.word	0x00008b40
        /*0a7c*/ 	.word	0x00000006
        /*0a80*/ 	.word	0x00000000
        /*0a84*/ 	.short	0x010a
        /*0a86*/ 	.byte	0x3f
	.zero		1


	//   ....[156]....
        /*0a88*/ 	.word	0x00008b90
        /*0a8c*/ 	.word	0x00000007
        /*0a90*/ 	.word	0x00000000
        /*0a94*/ 	.short	0x010a
        /*0a96*/ 	.byte	0x3f
	.zero		1


	//   ....[157]....
        /*0a98*/ 	.word	0x00008be0
        /*0a9c*/ 	.word	0x00000006
        /*0aa0*/ 	.word	0x00000000
        /*0aa4*/ 	.short	0x010a
        /*0aa6*/ 	.byte	0x3f
	.zero		1


	//   ....[158]....
        /*0aa8*/ 	.word	0x00008c30
        /*0aac*/ 	.word	0x00000007
        /*0ab0*/ 	.word	0x00000000
        /*0ab4*/ 	.short	0x010a
        /*0ab6*/ 	.byte	0x3f
	.zero		1


	//   ....[159]....
        /*0ab8*/ 	.word	0x00008c80
        /*0abc*/ 	.word	0x00000006
        /*0ac0*/ 	.word	0x00000000
        /*0ac4*/ 	.short	0x010a
        /*0ac6*/ 	.byte	0x3f
	.zero		1


	//   ....[160]....
        /*0ac8*/ 	.word	0x00008cd0
        /*0acc*/ 	.word	0x00000007
        /*0ad0*/ 	.word	0x00000000
        /*0ad4*/ 	.short	0x010a
        /*0ad6*/ 	.byte	0x3f
	.zero		1


	//   ....[161]....
        /*0ad8*/ 	.word	0x00008d20
        /*0adc*/ 	.word	0x00000006
        /*0ae0*/ 	.word	0x00000000
        /*0ae4*/ 	.short	0x010a
        /*0ae6*/ 	.byte	0x3f
	.zero		1


	//   ....[162]....
        /*0ae8*/ 	.word	0x00008d70
        /*0aec*/ 	.word	0x00000007
        /*0af0*/ 	.word	0x00000000
        /*0af4*/ 	.short	0x010a
        /*0af6*/ 	.byte	0x3f
	.zero		1


	//   ....[163]....
        /*0af8*/ 	.word	0x00008dc0
        /*0afc*/ 	.word	0x00000006
        /*0b00*/ 	.word	0x00000000
        /*0b04*/ 	.short	0x010a
        /*0b06*/ 	.byte	0x3f
	.zero		1


	//   ....[164]....
        /*0b08*/ 	.word	0x00008e10
        /*0b0c*/ 	.word	0x00000007
        /*0b10*/ 	.word	0x00000000
        /*0b14*/ 	.short	0x010a
        /*0b16*/ 	.byte	0x3f
	.zero		1


	//   ....[165]....
        /*0b18*/ 	.word	0x00008e60
        /*0b1c*/ 	.word	0x00000006
        /*0b20*/ 	.word	0x00000000
        /*0b24*/ 	.short	0x010a
        /*0b26*/ 	.byte	0x3f
	.zero		1


	//   ....[166]....
        /*0b28*/ 	.word	0x00008eb0
        /*0b2c*/ 	.word	0x00000007
        /*0b30*/ 	.word	0x00000000
        /*0b34*/ 	.short	0x010a
        /*0b36*/ 	.byte	0x3f
	.zero		1


	//   ....[167]....
        /*0b38*/ 	.word	0x00008f00
        /*0b3c*/ 	.word	0x00000006
        /*0b40*/ 	.word	0x00000000
        /*0b44*/ 	.short	0x010a
        /*0b46*/ 	.byte	0x3f
	.zero		1


	//   ....[168]....
        /*0b48*/ 	.word	0x00008f50
        /*0b4c*/ 	.word	0x00000007
        /*0b50*/ 	.word	0x00000000
        /*0b54*/ 	.short	0x010a
        /*0b56*/ 	.byte	0x3f
	.zero		1


	//   ....[169]....
        /*0b58*/ 	.word	0x00008fa0
        /*0b5c*/ 	.word	0x00000006
        /*0b60*/ 	.word	0x00000000
        /*0b64*/ 	.short	0x010a
        /*0b66*/ 	.byte	0x3f
	.zero		1


	//----- nvinfo : EIATTR_NUM_MBARRIERS
	.align		4
.L_37:
        /*0b68*/ 	.byte	0x03, 0x38
        /*0b6a*/ 	.short	0x0050


	//----- nvinfo : EIATTR_EXIT_INSTR_OFFSETS
	.align		4
        /*0b6c*/ 	.byte	0x04, 0x1c
        /*0b6e*/ 	.short	(.L_39 - .L_38)


	//   ....[0]....
.L_38:
        /*0b70*/ 	.word	0x00001850


	//   ....[1]....
        /*0b74*/ 	.word	0x000018b0


	//   ....[2]....
        /*0b78*/ 	.word	0x00005e30


	//   ....[3]....
        /*0b7c*/ 	.word	0x00005e60


	//   ....[4]....
        /*0b80*/ 	.word	0x000081e0


	//----- nvinfo : EIATTR_MAX_THREADS
	.align		4
.L_39:
        /*0b84*/ 	.byte	0x04, 0x05
        /*0b86*/ 	.short	(.L_41 - .L_40)
.L_40:
        /*0b88*/ 	.word	0x00000180
        /*0b8c*/ 	.word	0x00000001
        /*0b90*/ 	.word	0x00000001


	//----- nvinfo : EIATTR_CRS_STACK_SIZE
	.align		4
.L_41:
        /*0b94*/ 	.byte	0x04, 0x1e
        /*0b96*/ 	.short	(.L_43 - .L_42)
.L_42:
        /*0b98*/ 	.word	0x00000000


	//----- nvinfo : EIATTR_CBANK_PARAM_SIZE
	.align		4
.L_43:
        /*0b9c*/ 	.byte	0x03, 0x19
        /*0b9e*/ 	.short	0x0470


	//----- nvinfo : EIATTR_PARAM_CBANK
	.align		4
        /*0ba0*/ 	.byte	0x04, 0x0a
        /*0ba2*/ 	.short	(.L_45 - .L_44)
	.align		4
.L_44:
        /*0ba4*/ 	.word	index@(.nv.constant0._ZN7cutlass13device_kernelINS_4gemm6kernel13GemmUniversalIN4cute5tupleIJiiiiEEENS1_10collective13CollectiveMmaINS1_34MainloopSm90TmaGmmaWarpSpecializedILi37ENS5_IJNS4_1CILi2EEESB_NSA_ILi1EEEEEENS1_32KernelTmaWarpSpecializedPingpongEEENS5_IJNSA_ILi64EEENSA_ILi128EEENSA_ILi32EEEEEEaNS5_IJlSC_lEEEaSK_NS4_8TiledMMAINS4_8MMA_AtomIJNS4_4SM904GMMA27MMA_64x128x32_S32S8S8_SS_TNEEEENS4_6LayoutINS5_IJSC_SC_SC_EEENS5_IJNSA_ILi0EEEST_ST_EEEEENS5_IJNS4_10UnderscoreESW_SW_EEEEENS4_23SM90_TMA_LOAD_MULTICASTENS4_14ComposedLayoutINS4_7SwizzleILi1ELi4ELi3EEENS4_18smem_ptr_flag_bitsILi8EEENSR_INS5_IJNSA_ILi8EEESI_EEENS5_IJSI_SC_EEEEEEEvNS4_8identityESZ_S19_vS1A_EENS_8epilogue10collective6detail29Sm90TmaWarpSpecializedAdapterINS1D_15DefaultEpilogueIaSK_SK_NS1C_6thread17LinearCombinationIaLi1EiiLNS1H_9ScaleType4KindE0ELNS_15FloatRoundStyleE2EaEENS1_15EpilogueDefaultEEEEEvvEEEEvNT_6ParamsE)
        /*0ba8*/ 	.short	0x0210
        /*0baa*/ 	.short	0x0470


	//----- nvinfo : EIATTR_SW_WAR
	.align		4
.L_45:
        /*0bac*/ 	.byte	0x04, 0x36
        /*0bae*/ 	.short	(.L_47 - .L_46)
.L_46:
        /*0bb0*/ 	.word	0x00000008
.L_47:


//--------------------- .nv.callgraph             --------------------------
	.section	.nv.callgraph,"",@"SHT_CUDA_CALLGRAPH"
	.align	4
	.sectionentsize	8
	.align		4
        /*0000*/ 	.word	0x00000000
	.align		4
        /*0004*/ 	.word	0xffffffff
	.align		4
        /*0008*/ 	.word	index@(_ZN7cutlass13device_kernelINS_4gemm6kernel13GemmUniversalIN4cute5tupleIJiiiiEEENS1_10collective13CollectiveMmaINS1_34MainloopSm90TmaGmmaWarpSpecializedILi37ENS5_IJNS4_1CILi2EEESB_NSA_ILi1EEEEEENS1_32KernelTmaWarpSpecializedPingpongEEENS5_IJNSA_ILi64EEENSA_ILi128EEENSA_ILi32EEEEEEaNS5_IJlSC_lEEEaSK_NS4_8TiledMMAINS4_8MMA_AtomIJNS4_4SM904GMMA27MMA_64x128x32_S32S8S8_SS_TNEEEENS4_6LayoutINS5_IJSC_SC_SC_EEENS5_IJNSA_ILi0EEEST_ST_EEEEENS5_IJNS4_10UnderscoreESW_SW_EEEEENS4_23SM90_TMA_LOAD_MULTICASTENS4_14ComposedLayoutINS4_7SwizzleILi1ELi4ELi3EEENS4_18smem_ptr_flag_bitsILi8EEENSR_INS5_IJNSA_ILi8EEESI_EEENS5_IJSI_SC_EEEEEEEvNS4_8identityESZ_S19_vS1A_EENS_8epilogue10collective6detail29Sm90TmaWarpSpecializedAdapterINS1D_15DefaultEpilogueIaSK_SK_NS1C_6thread17LinearCombinationIaLi1EiiLNS1H_9ScaleType4KindE0ELNS_15FloatRoundStyleE2EaEENS1_15EpilogueDefaultEEEEEvvEEEEvNT_6ParamsE)
	.align		4
        /*000c*/ 	.word	index@(__assertfail)
	.align		4
        /*0010*/ 	.word	0x00000000
	.align		4
        /*0014*/ 	.word	0xfffffffe
	.align		4
        /*0018*/ 	.word	0x00000000
	.align		4
        /*001c*/ 	.word	0xfffffffd
	.align		4
        /*0020*/ 	.word	0x00000000
	.align		4
        /*0024*/ 	.word	0xfffffffc


//--------------------- .nv.constant4             --------------------------
	.section	.nv.constant4,"a",@progbits
	.align	8
	.align		8
.nv.constant4:
        /*0000*/ 	.dword	__assertfail
	.align		8
        /*0008*/ 	.dword	__unnamed_1
	.align		8
        /*0010*/ 	.dword	_ZN40_INTERNAL_c1f13c2d_4_k_cu_b311240d_217754cuda3std3__45__cpo5beginE
	.align		8
        /*0018*/ 	.dword	_ZN40_INTERNAL_c1f13c2d_4_k_cu_b311240d_217754cuda3std3__45__cpo3endE
	.align		8
        /*0020*/ 	.dword	_ZN40_INTERNAL_c1f13c2d_4_k_cu_b311240d_217754cuda3std3__45__cpo6cbeginE
	.align		8
        /*0028*/ 	.dword	_ZN40_INTERNAL_c1f13c2d_4_k_cu_b311240d_217754cuda3std3__45__cpo4cendE
	.align		8
        /*0030*/ 	.dword	_ZN40_INTERNAL_c1f13c2d_4_k_cu_b311240d_217754cuda3std3__442_GLOBAL__N__c1f13c2d_4_k_cu_b311240d_217756ignoreE
	.align		8
        /*0038*/ 	.dword	_ZN40_INTERNAL_c1f13c2d_4_k_cu_b311240d_217754cuda3std3__419piecewise_constructE
	.align		8
        /*0040*/ 	.dword	_ZN40_INTERNAL_c1f13c2d_4_k_cu_b311240d_217754cuda3std3__48in_placeE
	.align		8
        /*0048*/ 	.dword	_ZN40_INTERNAL_c1f13c2d_4_k_cu_b311240d_217754cuda3std6ranges3__45__cpo4swapE
	.align		8
        /*0050*/ 	.dword	_ZN40_INTERNAL_c1f13c2d_4_k_cu_b311240d_217754cuda3std6ranges3__45__cpo9iter_moveE
	.align		8
        /*0058*/ 	.dword	_ZN40_INTERNAL_c1f13c2d_4_k_cu_b311240d_217754cute7productE
	.align		8
        /*0060*/ 	.dword	_ZN40_INTERNAL_c1f13c2d_4_k_cu_b311240d_217754cute1_E
	.align		8
        /*0068*/ 	.dword	$str$22
	.align		8
        /*0070*/ 	.dword	$str$23


//--------------------- .text._ZN7cutlass13device_kernelINS_4gemm6kernel13GemmUniversalIN4cute5tupleIJiiiiEEENS1_10collective13CollectiveMmaINS1_34MainloopSm90TmaGmmaWarpSpecializedILi37ENS5_IJNS4_1CILi2EEESB_NSA_ILi1EEEEEENS1_32KernelTmaWarpSpecializedPingpongEEENS5_IJNSA_ILi64EEENSA_ILi128EEENSA_ILi32EEEEEEaNS5_IJlSC_lEEEaSK_NS4_8TiledMMAINS4_8MMA_AtomIJNS4_4SM904GMMA27MMA_64x128x32_S32S8S8_SS_TNEEEENS4_6LayoutINS5_IJSC_SC_SC_EEENS5_IJNSA_ILi0EEEST_ST_EEEEENS5_IJNS4_10UnderscoreESW_SW_EEEEENS4_23SM90_TMA_LOAD_MULTICASTENS4_14ComposedLayoutINS4_7SwizzleILi1ELi4ELi3EEENS4_18smem_ptr_flag_bitsILi8EEENSR_INS5_IJNSA_ILi8EEESI_EEENS5_IJSI_SC_EEEEEEEvNS4_8identityESZ_S19_vS1A_EENS_8epilogue10collective6detail29Sm90TmaWarpSpecializedAdapterINS1D_15DefaultEpilogueIaSK_SK_NS1C_6thread17LinearCombinationIaLi1EiiLNS1H_9ScaleType4KindE0ELNS_15FloatRoundStyleE2EaEENS1_15EpilogueDefaultEEEEEvvEEEEvNT_6ParamsE --------------------------
	.section	.text._ZN7cutlass13device_kernelINS_4gemm6kernel13GemmUniversalIN4cute5tupleIJiiiiEEENS1_10collective13CollectiveMmaINS1_34MainloopSm90TmaGmmaWarpSpecializedILi37ENS5_IJNS4_1CILi2EEESB_NSA_ILi1EEEEEENS1_32KernelTmaWarpSpecializedPingpongEEENS5_IJNSA_ILi64EEENSA_ILi128EEENSA_ILi32EEEEEEaNS5_IJlSC_lEEEaSK_NS4_8TiledMMAINS4_8MMA_AtomIJNS4_4SM904GMMA27MMA_64x128x32_S32S8S8_SS_TNEEEENS4_6LayoutINS5_IJSC_SC_SC_EEENS5_IJNSA_ILi0EEEST_ST_EEEEENS5_IJNS4_10UnderscoreESW_SW_EEEEENS4_23SM90_TMA_LOAD_MULTICASTENS4_14ComposedLayoutINS4_7SwizzleILi1ELi4ELi3EEENS4_18smem_ptr_flag_bitsILi8EEENSR_INS5_IJNSA_ILi8EEESI_EEENS5_IJSI_SC_EEEEEEEvNS4_8identityESZ_S19_vS1A_EENS_8epilogue10collective6detail29Sm90TmaWarpSpecializedAdapterINS1D_15DefaultEpilogueIaSK_SK_NS1C_6thread17LinearCombinationIaLi1EiiLNS1H_9ScaleType4KindE0ELNS_15FloatRoundStyleE2EaEENS1_15EpilogueDefaultEEEEEvvEEEEvNT_6ParamsE,"ax",@progbits
	.align	128
.text._ZN7cutlass13device_kernelINS_4gemm6kernel13GemmUniversalIN4cute5tupleIJiiiiEEENS1_10collective13CollectiveMmaINS1_34MainloopSm90TmaGmmaWarpSpecializedILi37ENS5_IJNS4_1CILi2EEESB_NSA_ILi1EEEEEENS1_32KernelTmaWarpSpecializedPingpongEEENS5_IJNSA_ILi64EEENSA_ILi128EEENSA_ILi32EEEEEEaNS5_IJlSC_lEEEaSK_NS4_8TiledMMAINS4_8MMA_AtomIJNS4_4SM904GMMA27MMA_64x128x32_S32S8S8_SS_TNEEEENS4_6LayoutINS5_IJSC_SC_SC_EEENS5_IJNSA_ILi0EEEST_ST_EEEEENS5_IJNS4_10UnderscoreESW_SW_EEEEENS4_23SM90_TMA_LOAD_MULTICASTENS4_14ComposedLayoutINS4_7SwizzleILi1ELi4ELi3EEENS4_18smem_ptr_flag_bitsILi8EEENSR_INS5_IJNSA_ILi8EEESI_EEENS5_IJSI_SC_EEEEEEEvNS4_8identityESZ_S19_vS1A_EENS_8epilogue10collective6detail29Sm90TmaWarpSpecializedAdapterINS1D_15DefaultEpilogueIaSK_SK_NS1C_6thread17LinearCombinationIaLi1EiiLNS1H_9ScaleType4KindE0ELNS_15FloatRoundStyleE2EaEENS1_15EpilogueDefaultEEEEEvvEEEEvNT_6ParamsE:
        .type           _ZN7cutlass13device_kernelINS_4gemm6kernel13GemmUniversalIN4cute5tupleIJiiiiEEENS1_10collective13CollectiveMmaINS1_34MainloopSm90TmaGmmaWarpSpecializedILi37ENS5_IJNS4_1CILi2EEESB_NSA_ILi1EEEEEENS1_32KernelTmaWarpSpecializedPingpongEEENS5_IJNSA_ILi64EEENSA_ILi128EEENSA_ILi32EEEEEEaNS5_IJlSC_lEEEaSK_NS4_8TiledMMAINS4_8MMA_AtomIJNS4_4SM904GMMA27MMA_64x128x32_S32S8S8_SS_TNEEEENS4_6LayoutINS5_IJSC_SC_SC_EEENS5_IJNSA_ILi0EEEST_ST_EEEEENS5_IJNS4_10UnderscoreESW_SW_EEEEENS4_23SM90_TMA_LOAD_MULTICASTENS4_14ComposedLayoutINS4_7SwizzleILi1ELi4ELi3EEENS4_18smem_ptr_flag_bitsILi8EEENSR_INS5_IJNSA_ILi8EEESI_EEENS5_IJSI_SC_EEEEEEEvNS4_8identityESZ_S19_vS1A_EENS_8epilogue10collective6detail29Sm90TmaWarpSpecializedAdapterINS1D_15DefaultEpilogueIaSK_SK_NS1C_6thread17LinearCombinationIaLi1EiiLNS1H_9ScaleType4KindE0ELNS_15FloatRoundStyleE2EaEENS1_15EpilogueDefaultEEEEEvvEEEEvNT_6ParamsE,@function
        .size           _ZN7cutlass13device_kernelINS_4gemm6kernel13GemmUniversalIN4cute5tupleIJiiiiEEENS1_10collective13CollectiveMmaINS1_34MainloopSm90TmaGmmaWarpSpecializedILi37ENS5_IJNS4_1CILi2EEESB_NSA_ILi1EEEEEENS1_32KernelTmaWarpSpecializedPingpongEEENS5_IJNSA_ILi64EEENSA_ILi128EEENSA_ILi32EEEEEEaNS5_IJlSC_lEEEaSK_NS4_8TiledMMAINS4_8MMA_AtomIJNS4_4SM904GMMA27MMA_64x128x32_S32S8S8_SS_TNEEEENS4_6LayoutINS5_IJSC_SC_SC_EEENS5_IJNSA_ILi0EEEST_ST_EEEEENS5_IJNS4_10UnderscoreESW_SW_EEEEENS4_23SM90_TMA_LOAD_MULTICASTENS4_14ComposedLayoutINS4_7SwizzleILi1ELi4ELi3EEENS4_18smem_ptr_flag_bitsILi8EEENSR_INS5_IJNSA_ILi8EEESI_EEENS5_IJSI_SC_EEEEEEEvNS4_8identityESZ_S19_vS1A_EENS_8epilogue10collective6detail29Sm90TmaWarpSpecializedAdapterINS1D_15DefaultEpilogueIaSK_SK_NS1C_6thread17LinearCombinationIaLi1EiiLNS1H_9ScaleType4KindE0ELNS_15FloatRoundStyleE2EaEENS1_15EpilogueDefaultEEEEEvvEEEEvNT_6ParamsE,(.L_x_274 - _ZN7cutlass13device_kernelINS_4gemm6kernel13GemmUniversalIN4cute5tupleIJiiiiEEENS1_10collective13CollectiveMmaINS1_34MainloopSm90TmaGmmaWarpSpecializedILi37ENS5_IJNS4_1CILi2EEESB_NSA_ILi1EEEEEENS1_32KernelTmaWarpSpecializedPingpongEEENS5_IJNSA_ILi64EEENSA_ILi128EEENSA_ILi32EEEEEEaNS5_IJlSC_lEEEaSK_NS4_8TiledMMAINS4_8MMA_AtomIJNS4_4SM904GMMA27MMA_64x128x32_S32S8S8_SS_TNEEEENS4_6LayoutINS5_IJSC_SC_SC_EEENS5_IJNSA_ILi0EEEST_ST_EEEEENS5_IJNS4_10UnderscoreESW_SW_EEEEENS4_23SM90_TMA_LOAD_MULTICASTENS4_14ComposedLayoutINS4_7SwizzleILi1ELi4ELi3EEENS4_18smem_ptr_flag_bitsILi8EEENSR_INS5_IJNSA_ILi8EEESI_EEENS5_IJSI_SC_EEEEEEEvNS4_8identityESZ_S19_vS1A_EENS_8epilogue10collective6detail29Sm90TmaWarpSpecializedAdapterINS1D_15DefaultEpilogueIaSK_SK_NS1C_6thread17LinearCombinationIaLi1EiiLNS1H_9ScaleType4KindE0ELNS_15FloatRoundStyleE2EaEENS1_15EpilogueDefaultEEEEEvvEEEEvNT_6ParamsE)
        .other          _ZN7cutlass13device_kernelINS_4gemm6kernel13GemmUniversalIN4cute5tupleIJiiiiEEENS1_10collective13CollectiveMmaINS1_34MainloopSm90TmaGmmaWarpSpecializedILi37ENS5_IJNS4_1CILi2EEESB_NSA_ILi1EEEEEENS1_32KernelTmaWarpSpecializedPingpongEEENS5_IJNSA_ILi64EEENSA_ILi128EEENSA_ILi32EEEEEEaNS5_IJlSC_lEEEaSK_NS4_8TiledMMAINS4_8MMA_AtomIJNS4_4SM904GMMA27MMA_64x128x32_S32S8S8_SS_TNEEEENS4_6LayoutINS5_IJSC_SC_SC_EEENS5_IJNSA_ILi0EEEST_ST_EEEEENS5_IJNS4_10UnderscoreESW_SW_EEEEENS4_23SM90_TMA_LOAD_MULTICASTENS4_14ComposedLayoutINS4_7SwizzleILi1ELi4ELi3EEENS4_18smem_ptr_flag_bitsILi8EEENSR_INS5_IJNSA_ILi8EEESI_EEENS5_IJSI_SC_EEEEEEEvNS4_8identityESZ_S19_vS1A_EENS_8epilogue10collective6detail29Sm90TmaWarpSpecializedAdapterINS1D_15DefaultEpilogueIaSK_SK_NS1C_6thread17LinearCombinationIaLi1EiiLNS1H_9ScaleType4KindE0ELNS_15FloatRoundStyleE2EaEENS1_15EpilogueDefaultEEEEEvvEEEEvNT_6ParamsE,@"STO_CUDA_ENTRY STV_DEFAULT"
_ZN7cutlass13device_kernelINS_4gemm6kernel13GemmUniversalIN4cute5tupleIJiiiiEEENS1_10collective13CollectiveMmaINS1_34MainloopSm90TmaGmmaWarpSpecializedILi37ENS5_IJNS4_1CILi2EEESB_NSA_ILi1EEEEEENS1_32KernelTmaWarpSpecializedPingpongEEENS5_IJNSA_ILi64EEENSA_ILi128EEENSA_ILi32EEEEEEaNS5_IJlSC_lEEEaSK_NS4_8TiledMMAINS4_8MMA_AtomIJNS4_4SM904GMMA27MMA_64x128x32_S32S8S8_SS_TNEEEENS4_6LayoutINS5_IJSC_SC_SC_EEENS5_IJNSA_ILi0EEEST_ST_EEEEENS5_IJNS4_10UnderscoreESW_SW_EEEEENS4_23SM90_TMA_LOAD_MULTICASTENS4_14ComposedLayoutINS4_7SwizzleILi1ELi4ELi3EEENS4_18smem_ptr_flag_bitsILi8EEENSR_INS5_IJNSA_ILi8EEESI_EEENS5_IJSI_SC_EEEEEEEvNS4_8identityESZ_S19_vS1A_EENS_8epilogue10collective6detail29Sm90TmaWarpSpecializedAdapterINS1D_15DefaultEpilogueIaSK_SK_NS1C_6thread17LinearCombinationIaLi1EiiLNS1H_9ScaleType4KindE0ELNS_15FloatRoundStyleE2EaEENS1_15EpilogueDefaultEEEEEvvEEEEvNT_6ParamsE:
[----:B------:R-:W0:Y:S02]  /*0000*/  LDC R1, c[0x0][0x28] ;  /* 0x00000a00ff017b82 */ /* 0x000e240000000800 */
[----:B0-----:R-:W-:Y:S01]  /*0010*/  VIADD R1, R1, 0xfffffff8 ;  /* 0xfffffff801017836 */ /* 0x001fe20000000000 */
[----:B------:R-:W0:Y:S01]  /*0020*/  S2R R5, SR_TID.X ;  /* 0x0000000000057919 */ /* 0x000e220000002100 */
[----:B------:R-:W-:Y:S01]  /*0030*/  ELECT P0, URZ, PT ;  /* 0x00000000003f782f */ /* 0x000fe20003800000 */
[----:B------:R-:W-:Y:S01]  /*0040*/  BSSY B0, `(.L_x_0) ;  /* 0x000000f000007945 */ /* 0x000fe20003800000 */
[--C-:B0-----:R-:W-:Y:S02]  /*0050*/  SHF.R.U32.HI R0, RZ, 0x5, R5.reuse ;  /* 0x00000005ff007819 */ /* 0x101fe40000011605 */
[----:B------:R-:W-:-:S03]  /*0060*/  SHF.R.U32.HI R7, RZ, 0x7, R5 ;  /* 0x00000007ff077819 */ /* 0x000fc60000011605 */
[----:B------:R-:W0:Y:S04]  /*0070*/  SHFL.IDX PT, R2, R0, RZ, 0x1f ;  /* 0x00001fff00027589 */ /* 0x000e2800000e0000 */
[----:B------:R1:W2:Y:S01]  /*0080*/  SHFL.IDX PT, R10, R7, RZ, 0x1f ;  /* 0x00001fff070a7589 */ /* 0x0002a200000e0000 */
[----:B0-----:R-:W-:-:S13]  /*0090*/  ISETP.NE.OR P0, PT, R2, RZ, !P0 ;  /* 0x000000ff0200720c */ /* 0x001fda0004705670 */
[----:B-12---:R-:W-:Y:S05]  /*00a0*/  @P0 BRA `(.L_x_1) ;  /* 0x0000000000200947 */ /* 0x006fea0003800000 */
[----:B------:R-:W-:Y:S02]  /*00b0*/  ULDC.64 UR4, c[0x0][0x198] ;  /* 0x0000660000047ab9 */ /* 0x000fe40000000a00 */
[----:B------:R-:W-:Y:S02]  /*00c0*/  UIADD3 UR6, UP0, UR4, 0xf0, URZ ;  /* 0x000000f004067890 */ /* 0x000fe4000ff1e03f */
[----:B------:R-:W-:Y:S02]  /*00d0*/  UIADD3 UR4, UP1, UR4, 0x1f0, URZ ;  /* 0x000001f004047890 */ /* 0x000fe4000ff3e03f */
[----:B------:R-:W-:Y:S02]  /*00e0*/  UIADD3.X UR7, URZ, UR5, URZ, UP0, !UPT ;  /* 0x000000053f077290 */ /* 0x000fe400087fe43f */
[----:B------:R-:W-:-:S07]  /*00f0*/  UIADD3.X UR5, URZ, UR5, URZ, UP1, !UPT ;  /* 0x000000053f057290 */ /* 0x000fce0008ffe43f */
[----:B------:R0:W-:Y:S02]  /*0100*/  UTMACCTL.PF [UR6] ;  /* 0x00000000060079b9 */ /* 0x0001e40008040000 */
[----:B------:R0:W-:Y:S02]  /*0110*/  UTMACCTL.PF [UR4] ;  /* 0x00000000040079b9 */ /* 0x0001e40008040000 */
[----:B0-----:R-:W-:Y:S01]  /*0120*/  NOP ;  /* 0x0000000000007918 */ /* 0x001fe20000000000 */
.L_x_1:
[----:B------:R-:W-:Y:S05]  /*0130*/  BSYNC B0 ;  /* 0x0000000000007941 */ /* 0x000fea0003800000 */
.L_x_0:
[----:B------:R-:W0:Y:S02]  /*0140*/  SHFL.IDX PT, R8, R0, RZ, 0x1f ;  /* 0x00001fff00087589 */ /* 0x000e2400000e0000 */
[----:B0-----:R-:W-:-:S13]  /*0150*/  ISETP.NE.AND P0, PT, R8, RZ, PT ;  /* 0x000000ff0800720c */ /* 0x001fda0003f05270 */
[----:B------:R-:W-:Y:S05]  /*0160*/  @P0 BRA `(.L_x_2) ;  /* 0x00000004006c0947 */ /* 0x000fea0003800000 */
[----:B------:R-:W-:Y:S01]  /*0170*/  ELECT P0, URZ, PT ;  /* 0x00000000003f782f */ /* 0x000fe20003800000 */
[----:B------:R-:W-:-:S12]  /*0180*/  BSSY B0, `(.L_x_2) ;  /* 0x0000059000007945 */ /* 0x000fd80003800000 */
[----:B------:R-:W-:Y:S05]  /*0190*/  @!P0 BRA `(.L_x_3) ;  /* 0x00000004005c8947 */ /* 0x000fea0003800000 */
[----:B------:R-:W0:Y:S01]  /*01a0*/  S2UR UR8, SR_CgaCtaId ;  /* 0x00000000000879c3 */ /* 0x000e220000008800 */
[----:B------:R-:W-:Y:S01]  /*01b0*/  UMOV UR4, 0x400 ;  /* 0x0000040000047882 */ /* 0x000fe20000000000 */
[----:B------:R-:W-:Y:S01]  /*01c0*/  UMOV UR5, 0x1 ;  /* 0x0000000100057882 */ /* 0x000fe20000000000 */
[----:B------:R-:W-:Y:S02]  /*01d0*/  UMOV UR6, 0x3 ;  /* 0x0000000300067882 */ /* 0x000fe40000000000 */
[----:B------:R-:W-:-:S04]  /*01e0*/  UIADD3 UR6, -UR6, 0x100000, URZ ;  /* 0x0010000006067890 */ /* 0x000fc8000fffe13f */
[----:B------:R-:W-:Y:S02]  /*01f0*/  USHF.L.U32 UR7, UR6, 0xb, URZ ;  /* 0x0000000b06077899 */ /* 0x000fe4000800063f */
[----:B------:R-:W-:Y:S02]  /*0200*/  USHF.L.U32 UR6, UR6, 0x1, URZ ;  /* 0x0000000106067899 */ /* 0x000fe4000800063f */
[----:B0-----:R-:W-:Y:S02]  /*0210*/  ULEA UR8, UR8, UR4, 0x18 ;  /* 0x0000000408087291 */ /* 0x001fe4000f8ec03f */
[----:B------:R-:W-:-:S04]  /*0220*/  UIADD3 UR4, -UR5, 0x100000, URZ ;  /* 0x0010000005047890 */ /* 0x000fc8000fffe13f */
[----:B------:R-:W-:Y:S02]  /*0230*/  USHF.L.U32 UR5, UR4, 0xb, URZ ;  /* 0x0000000b04057899 */ /* 0x000fe4000800063f */
[----:B------:R-:W-:Y:S01]  /*0240*/  USHF.L.U32 UR4, UR4, 0x1, URZ ;  /* 0x0000000104047899 */ /* 0x000fe2000800063f */
[----:B------:R-:W0:Y:S11]  /*0250*/  FENCE.VIEW.ASYNC.S ;  /* 0x00000000000073c6 */ /* 0x000e360000000000 */
[----:B0-----:R0:W1:Y:S01]  /*0260*/  SYNCS.EXCH.64 URZ, [UR8], UR4 ;  /* 0x00000004083f75b2 */ /* 0x0010620008000100 */
[----:B------:R0:W2:Y:S01]  /*0270*/  SYNCS.EXCH.64 URZ, [UR8+0x128], UR6 ;  /* 0x00012806083f75b2 */ /* 0x0000a20008000100 */
[----:B------:R0:W3:Y:S01]  /*0280*/  SYNCS.EXCH.64 URZ, [UR8+0x8], UR4 ;  /* 0x00000804083f75b2 */ /* 0x0000e20008000100 */
[----:B------:R0:W4:Y:S01]  /*0290*/  SYNCS.EXCH.64 URZ, [UR8+0x130], UR6 ;  /* 0x00013006083f75b2 */ /* 0x0001220008000100 */
[----:B------:R0:W0:Y:S01]  /*02a0*/  SYNCS.EXCH.64 URZ, [UR8+0x10], UR4 ;  /* 0x00001004083f75b2 */ /* 0x0000220008000100 */
        /* <DEDUP_REMOVED lines=69> */
[----:B-1234-:R-:W-:Y:S01]  /*0700*/  NOP ;  /* 0x0000000000007918 */ /* 0x01efe20000000000 */
.L_x_3:
[----:B0-----:R-:W-:Y:S05]  /*0710*/  BSYNC B0 ;  /* 0x0000000000007941 */ /* 0x001fea0003800000 */
.L_x_2:
[----:B------:R-:W0:Y:S01]  /*0720*/  SHFL.IDX PT, R9, R0, RZ, 0x1f ;  /* 0x00001fff00097589 */ /* 0x000e2200000e0000 */
[----:B------:R-:W-:Y:S01]  /*0730*/  SHF.R.S32.HI R4, RZ, 0x1f, R5 ;  /* 0x0000001fff047819 */ /* 0x000fe20000011405 */
[----:B------:R-:W1:Y:S01]  /*0740*/  S2UR UR12, SR_CTAID.X ;  /* 0x00000000000c79c3 */ /* 0x000e620000002500 */
[----:B------:R-:W-:Y:S01]  /*0750*/  ELECT P0, URZ, PT ;  /* 0x00000000003f782f */ /* 0x000fe20003800000 */
[----:B------:R2:W3:Y:S01]  /*0760*/  SHFL.IDX PT, R11, R0, RZ, 0x1f ;  /* 0x00001fff000b7589 */ /* 0x0004e200000e0000 */
[----:B------:R-:W-:Y:S02]  /*0770*/  LEA.HI R4, R4, R5, RZ, 0x7 ;  /* 0x0000000504047211 */ /* 0x000fe400078f38ff */
[----:B------:R-:W-:Y:S02]  /*0780*/  ELECT P1, URZ, PT ;  /* 0x00000000003f782f */ /* 0x000fe40003820000 */
[----:B------:R-:W-:Y:S01]  /*0790*/  SHF.R.S32.HI R13, RZ, 0x1f, R8 ;  /* 0x0000001fff0d7819 */ /* 0x000fe20000011408 */
[----:B------:R-:W4:Y:S01]  /*07a0*/  S2R R6, SR_CTAID.Y ;  /* 0x0000000000067919 */ /* 0x000f220000002600 */
[----:B------:R-:W-:Y:S01]  /*07b0*/  LOP3.LUT R4, R4, 0xffffff80, RZ, 0xc0, !PT ;  /* 0xffffff8004047812 */ /* 0x000fe200078ec0ff */
[----:B------:R-:W5:Y:S01]  /*07c0*/  LDC R14, c[0x0][0x140] ;  /* 0x00005000ff0e7b82 */ /* 0x000f620000000800 */
[----:B------:R-:W-:Y:S01]  /*07d0*/  ULDC UR4, c[0x0][0x150] ;  /* 0x0000540000047ab9 */ /* 0x000fe20000000800 */
[----:B------:R-:W-:Y:S01]  /*07e0*/  LEA.HI R13, R13, R8, RZ, 0x2 ;  /* 0x000000080d0d7211 */ /* 0x000fe200078f10ff */
[----:B------:R-:W4:Y:S01]  /*07f0*/  SHFL.IDX PT, R16, R7, RZ, 0x1f ;  /* 0x00001fff07107589 */ /* 0x000f2200000e0000 */
[----:B------:R-:W-:Y:S01]  /*0800*/  IMAD.IADD R4, R5, 0x1, -R4 ;  /* 0x0000000105047824 */ /* 0x000fe200078e0a04 */
[----:B------:R-:W-:Y:S01]  /*0810*/  UMOV UR11, 0x80 ;  /* 0x00000080000b7882 */ /* 0x000fe20000000000 */
[----:B------:R-:W-:Y:S01]  /*0820*/  LOP3.LUT R13, R13, 0x3ffffffc, RZ, 0xc0, !PT ;  /* 0x3ffffffc0d0d7812 */ /* 0x000fe200078ec0ff */
[----:B------:R-:W-:Y:S01]  /*0830*/  NOP ;  /* 0x0000000000007918 */ /* 0x000fe20000000000 */
[----:B------:R-:W4:Y:S01]  /*0840*/  LDC R15, c[0x0][0x144] ;  /* 0x00005100ff0f7b82 */ /* 0x000f220000000800 */
[----:B------:R-:W-:Y:S01]  /*0850*/  SHF.R.S32.HI R3, RZ, 0x1f, R4 ;  /* 0x0000001fff037819 */ /* 0x000fe20000011404 */
[----:B------:R-:W-:Y:S01]  /*0860*/  NOP ;  /* 0x0000000000007918 */ /* 0x000fe20000000000 */
[----:B------:R-:W-:Y:S01]  /*0870*/  IMAD.IADD R8, R8, 0x1, -R13 ;  /* 0x0000000108087824 */ /* 0x000fe200078e0a0d */
[C---:B------:R-:W-:Y:S01]  /*0880*/  ISETP.NE.AND P4, PT, R10.reuse, RZ, PT ;  /* 0x000000ff0a00720c */ /* 0x040fe20003f85270 */
[----:B------:R-:W-:Y:S01]  /*0890*/  VIADD R33, R10, 0xffffffff ;  /* 0xffffffff0a217836 */ /* 0x000fe20000000000 */
[----:B0-----:R-:W-:Y:S01]  /*08a0*/  ISETP.NE.OR P0, PT, R9, RZ, !P0 ;  /* 0x000000ff0900720c */ /* 0x001fe20004705670 */
[----:B------:R-:W-:Y:S01]  /*08b0*/  IMAD.MOV.U32 R89, RZ, RZ, 0x1 ;  /* 0x00000001ff597424 */ /* 0x000fe200078e00ff */
[----:B------:R-:W-:Y:S01]  /*08c0*/  LEA.HI R9, R3, R4, RZ, 0x3 ;  /* 0x0000000403097211 */ /* 0x000fe200078f18ff */
[----:B------:R-:W0:Y:S01]  /*08d0*/  LDC R21, c[0x0][0x148] ;  /* 0x00005200ff157b82 */ /* 0x000e220000000800 */
[----:B-1----:R-:W-:-:S02]  /*08e0*/  I2FP.F32.U32 R12, UR12 ;  /* 0x0000000c000c7c45 */ /* 0x002fc40008201000 */
[--C-:B--2---:R-:W-:Y:S02]  /*08f0*/  SHF.R.S32.HI R0, RZ, 0x3, R9.reuse ;  /* 0x00000003ff007819 */ /* 0x104fe40000011409 */
[----:B------:R-:W-:Y:S01]  /*0900*/  SHF.R.S32.HI R9, RZ, 0x1f, R9 ;  /* 0x0000001fff097819 */ /* 0x000fe20000011409 */
[----:B------:R-:W-:Y:S01]  /*0910*/  FMUL R12, R12, UR4 ;  /* 0x000000040c0c7c20 */ /* 0x000fe20008400000 */
[----:B---3--:R-:W-:Y:S01]  /*0920*/  ISETP.NE.OR P1, PT, R11, RZ, !P1 ;  /* 0x000000ff0b00720c */ /* 0x008fe20004f25670 */
[----:B------:R-:W-:Y:S01]  /*0930*/  ULDC UR4, c[0x0][0x154] ;  /* 0x0000550000047ab9 */ /* 0x000fe20000000800 */
[----:B------:R-:W-:Y:S01]  /*0940*/  LEA.HI R11, R9, R0, RZ, 0x2 ;  /* 0x00000000090b7211 */ /* 0x000fe200078f10ff */
[----:B------:R-:W-:Y:S01]  /*0950*/  VOTEU.ALL UP1, P0 ;  /* 0x00000000003f7886 */ /* 0x000fe20000020000 */
[----:B------:R-:W-:Y:S01]  /*0960*/  SHF.R.S32.HI R9, RZ, 0x1f, R2 ;  /* 0x0000001fff097819 */ /* 0x000fe20000011402 */
[----:B------:R-:W1:Y:S01]  /*0970*/  F2I.U32.TRUNC.NTZ R12, R12 ;  /* 0x0000000c000c7305 */ /* 0x000e62000020f000 */
[----:B------:R-:W-:Y:S01]  /*0980*/  LOP3.LUT R11, R11, 0xfffffffc, RZ, 0xc0, !PT ;  /* 0xfffffffc0b0b7812 */ /* 0x000fe200078ec0ff */
[----:B------:R-:W-:Y:S01]  /*0990*/  VOTEU.ALL UP0, P0 ;  /* 0x00000000003f7886 */ /* 0x000fe20000000000 */
[----:B------:R-:W-:Y:S01]  /*09a0*/  LEA.HI R9, R9, R2, RZ, 0x2 ;  /* 0x0000000209097211 */ /* 0x000fe200078f10ff */
[----:B------:R-:W2:Y:S01]  /*09b0*/  @!UP1 S2UR UR7, SR_CgaCtaId ;  /* 0x00000000000799c3 */ /* 0x000ea20000008800 */
[----:B-----5:R-:W-:Y:S01]  /*09c0*/  ISETP.EQ.U32.AND P2, PT, R14, 0x1, PT ;  /* 0x000000010e00780c */ /* 0x020fe20003f42070 */
[----:B------:R-:W-:Y:S01]  /*09d0*/  IMAD.IADD R11, R0, 0x1, -R11 ;  /* 0x00000001000b7824 */ /* 0x000fe200078e0a0b */
[----:B------:R-:W-:Y:S01]  /*09e0*/  LOP3.LUT R9, R9, 0xfffffffc, RZ, 0xc0, !PT ;  /* 0xfffffffc09097812 */ /* 0x000fe200078ec0ff */
[----:B------:R-:W-:Y:S01]  /*09f0*/  VOTEU.ALL UP2, P1 ;  /* 0x00000000003f7886 */ /* 0x000fe20000840000 */
[----:B------:R-:W-:Y:S01]  /*0a00*/  @!UP1 UMOV UR6, 0x400 ;  /* 0x0000040000069882 */ /* 0x000fe20000000000 */
[----:B------:R-:W-:Y:S01]  /*0a10*/  IMAD R8, R8, 0x4, R11 ;  /* 0x0000000408087824 */ /* 0x000fe200078e020b */
[----:B------:R-:W-:Y:S01]  /*0a20*/  VOTEU.ALL UP3, P1 ;  /* 0x00000000003f7886 */ /* 0x000fe20000860000 */
[----:B------:R-:W-:Y:S01]  /*0a30*/  IMAD.IADD R14, R2, 0x1, -R9 ;  /* 0x00000001020e7824 */ /* 0x000fe200078e0a09 */
[----:B----4-:R-:W-:Y:S01]  /*0a40*/  I2FP.F32.U32 R2, R6 ;  /* 0x0000000600027245 */ /* 0x010fe20000201000 */
[----:B------:R-:W3:Y:S01]  /*0a50*/  @!UP2 S2UR UR10, SR_CgaCtaId ;  /* 0x00000000000aa9c3 */ /* 0x000ee20000008800 */
[----:B------:R-:W-:Y:S01]  /*0a60*/  LEA.HI R0, R8, R8, RZ, 0x1 ;  /* 0x0000000808007211 */ /* 0x000fe200078f08ff */
[----:B-1----:R-:W-:Y:S01]  /*0a70*/  IMAD.MOV R12, RZ, RZ, -R12 ;  /* 0x000000ffff0c7224 */ /* 0x002fe200078e0a0c */
[----:B------:R-:W-:Y:S01]  /*0a80*/  @!UP2 UMOV UR9, 0x400 ;  /* 0x000004000009a882 */ /* 0x000fe20000000000 */
[----:B------:R-:W-:Y:S01]  /*0a90*/  FMUL R2, R2, UR4 ;  /* 0x0000000402027c20 */ /* 0x000fe20008400000 */
[----:B------:R-:W-:Y:S01]  /*0aa0*/  LOP3.LUT R11, R0, 0xfffffffe, RZ, 0xc0, !PT ;  /* 0xfffffffe000b7812 */ /* 0x000fe200078ec0ff */
[----:B------:R-:W-:Y:S01]  /*0ab0*/  IMAD R20, R15, R12, UR12 ;  /* 0x0000000c0f147e24 */ /* 0x000fe2000f8e020c */
[----:B------:R-:W-:Y:S01]  /*0ac0*/  UMOV UR4, 0x20 ;  /* 0x0000002000047882 */ /* 0x000fe20000000000 */
[----:B------:R-:W-:Y:S01]  /*0ad0*/  IMAD.SHL.U32 R9, R8, 0x4, RZ ;  /* 0x0000000408097824 */ /* 0x000fe200078e00ff */
[----:B------:R-:W-:-:S04]  /*0ae0*/  @!UP1 UIADD3 UR4, -UR4, 0x100000, URZ ;  /* 0x0010000004049890 */ /* 0x000fc8000fffe13f */
[----:B------:R-:W-:Y:S02]  /*0af0*/  @!UP1 USHF.L.U32 UR5, UR4, 0xb, URZ ;  /* 0x0000000b04059899 */ /* 0x000fe4000800063f */
[----:B------:R-:W-:Y:S01]  /*0b00*/  @!UP1 USHF.L.U32 UR4, UR4, 0x1, URZ ;  /* 0x0000000104049899 */ /* 0x000fe2000800063f */
[C---:B------:R-:W-:Y:S01]  /*0b10*/  IMAD.IADD R11, R8.reuse, 0x1, -R11 ;  /* 0x00000001080b7824 */ /* 0x040fe200078e0a0b */
[----:B------:R-:W1:Y:S01]  /*0b20*/  F2I.U32.TRUNC.NTZ R2, R2 ;  /* 0x0000000200027305 */ /* 0x000e62000020f000 */
[----:B------:R-:W-:Y:S01]  /*0b30*/  VOTEU.ALL UP4, P1 ;  /* 0x00000000003f7886 */ /* 0x000fe20000880000 */
[----:B------:R-:W-:Y:S01]  /*0b40*/  LOP3.LUT R88, R8, 0xc, R9, 0x78, !PT ;  /* 0x0000000c08587812 */ /* 0x000fe200078e7809 */
[----:B--2---:R-:W-:Y:S01]  /*0b50*/  @!UP1 ULEA UR8, UR7, UR6, 0x18 ;  /* 0x0000000607089291 */ /* 0x004fe2000f8ec03f */
[----:B------:R-:W-:Y:S01]  /*0b60*/  ISETP.NE.AND P3, PT, R11, R20, PT ;  /* 0x000000140b00720c */ /* 0x000fe20003f65270 */
[----:B------:R-:W-:-:S04]  /*0b70*/  @!UP2 UIADD3 UR6, -UR11, 0x100000, URZ ;  /* 0x001000000b06a890 */ /* 0x000fc8000fffe13f */
[----:B------:R-:W-:Y:S02]  /*0b80*/  @!UP2 USHF.L.U32 UR7, UR6, 0xb, URZ ;  /* 0x0000000b0607a899 */ /* 0x000fe4000800063f */
[----:B------:R-:W-:Y:S01]  /*0b90*/  @!UP2 USHF.L.U32 UR6, UR6, 0x1, URZ ;  /* 0x000000010606a899 */ /* 0x000fe2000800063f */
[----:B------:R-:W-:Y:S01]  /*0ba0*/  ISETP.GE.U32.AND P6, PT, R33, 0x2, PT ;  /* 0x000000022100780c */ /* 0x000fe20003fc6070 */
[----:B------:R-:W-:Y:S01]  /*0bb0*/  VOTEU.ALL UP5, P1 ;  /* 0x00000000003f7886 */ /* 0x000fe200008a0000 */
[----:B------:R-:W-:Y:S01]  /*0bc0*/  VOTEU.ALL UP1, P0 ;  /* 0x00000000003f7886 */ /* 0x000fe20000020000 */
[----:B------:R-:W-:Y:S02]  /*0bd0*/  LOP3.LUT P0, RZ, R4, 0x7, RZ, 0xc0, !PT ;  /* 0x0000000704ff7812 */ /* 0x000fe4000780c0ff */
[----:B------:R-:W-:Y:S01]  /*0be0*/  R2UR UR43, R16 ;  /* 0x00000000102b72ca */ /* 0x000fe200000e0000 */
[----:B---3--:R-:W-:Y:S01]  /*0bf0*/  @!UP2 ULEA UR9, UR10, UR9, 0x18 ;  /* 0x000000090a09a291 */ /* 0x008fe2000f8ec03f */
[C---:B------:R-:W-:Y:S01]  /*0c00*/  ISETP.LT.U32.AND P0, PT, R88.reuse, 0x4, !P0 ;  /* 0x000000045800780c */ /* 0x040fe20004701070 */
[----:B-1----:R-:W-:Y:S01]  /*0c10*/  IMAD.MOV R24, RZ, RZ, -R2 ;  /* 0x000000ffff187224 */ /* 0x002fe200078e0a02 */
[----:B------:R-:W-:Y:S01]  /*0c20*/  VOTEU.ALL UP2, P1 ;  /* 0x00000000003f7886 */ /* 0x000fe20000840000 */
[----:B------:R-:W-:Y:S01]  /*0c30*/  @P3 LEA.HI R0, R88, R88, RZ, 0x1 ;  /* 0x0000005858003211 */ /* 0x000fe200078f08ff */
[----:B------:R-:W1:Y:S02]  /*0c40*/  FENCE.VIEW.ASYNC.S ;  /* 0x00000000000073c6 */ /* 0x000e640000000000 */
[----:B-1----:R1:W2:Y:S01]  /*0c50*/  @!UP0 SYNCS.EXCH.64 URZ, [UR8+0x280], UR4 ;  /* 0x00028004083f85b2 */ /* 0x0022a20008000100 */
[----:B------:R-:W-:Y:S01]  /*0c60*/  ISETP.NE.AND P1, PT, R14, 0x3, PT ;  /* 0x000000030e00780c */ /* 0x000fe20003f25270 */
[----:B0-----:R-:W-:Y:S01]  /*0c70*/  IMAD R9, R21, R24, R6 ;  /* 0x0000001815097224 */ /* 0x001fe200078e0206 */
[----:B------:R-:W-:-:S02]  /*0c80*/  @P3 SHF.R.S32.HI R0, RZ, 0x1, R0 ;  /* 0x00000001ff003819 */ /* 0x000fc40000011400 */
[----:B------:R-:W-:Y:S02]  /*0c90*/  ISETP.EQ.OR P1, PT, R14, RZ, !P1 ;  /* 0x000000ff0e00720c */ /* 0x000fe40004f22670 */
[----:B------:R-:W-:Y:S02]  /*0ca0*/  @P3 ISETP.NE.AND P5, PT, R0, R9, PT ;  /* 0x000000090000320c */ /* 0x000fe40003fa5270 */
[----:B------:R-:W-:Y:S02]  /*0cb0*/  ISETP.EQ.AND P1, PT, R10, RZ, P1 ;  /* 0x000000ff0a00720c */ /* 0x000fe40000f22270 */
[----:B------:R-:W-:Y:S02]  /*0cc0*/  SEL R0, RZ, 0x1, !P0 ;  /* 0x00000001ff007807 */ /* 0x000fe40004000000 */
[----:B------:R-:W-:Y:S02]  /*0cd0*/  @P3 SEL R89, RZ, 0x1, P5 ;  /* 0x00000001ff593807 */ /* 0x000fe40002800000 */
[----:B------:R-:W-:Y:S01]  /*0ce0*/  SEL R23, RZ, 0x1, !P1 ;  /* 0x00000001ff177807 */ /* 0x000fe20004800000 */
[----:B------:R1:W0:Y:S01]  /*0cf0*/  @!UP1 SYNCS.EXCH.64 URZ, [UR8+0x288], UR4 ;  /* 0x00028804083f95b2 */ /* 0x0002220008000100 */
[----:B------:R-:W-:Y:S01]  /*0d00*/  NOP ;  /* 0x0000000000007918 */ /* 0x000fe20000000000 */
[----:B------:R-:W-:-:S02]  /*0d10*/  LOP3.LUT R89, R89, R0, RZ, 0xc0, !PT ;  /* 0x0000000059597212 */ /* 0x000fc400078ec0ff */
[----:B------:R-:W-:Y:S01]  /*0d20*/  SEL R23, R23, 0x2, P6 ;  /* 0x0000000217177807 */ /* 0x000fe20003000000 */
[----:B------:R1:W3:Y:S01]  /*0d30*/  @!UP2 SYNCS.EXCH.64 URZ, [UR9+0x260], UR6 ;  /* 0x00026006093fa5b2 */ /* 0x0002e20008000100 */
[----:B------:R1:W4:Y:S01]  /*0d40*/  @!UP3 SYNCS.EXCH.64 URZ, [UR9+0x268], UR6 ;  /* 0x00026806093fb5b2 */ /* 0x0003220008000100 */
[----:B------:R1:W0:Y:S01]  /*0d50*/  @!UP4 SYNCS.EXCH.64 URZ, [UR9+0x270], UR6 ;  /* 0x00027006093fc5b2 */ /* 0x0002220008000100 */
[----:B------:R1:W0:Y:S01]  /*0d60*/  @!UP5 SYNCS.EXCH.64 URZ, [UR9+0x278], UR6 ;  /* 0x00027806093fd5b2 */ /* 0x0002220008000100 */
[----:B------:R-:W-:Y:S01]  /*0d70*/  NOP ;  /* 0x0000000000007918 */ /* 0x000fe20000000000 */
[----:B-12---:R-:W-:Y:S05]  /*0d80*/  @!P2 BRA `(.L_x_4) ;  /* 0x000000000008a947 */ /* 0x006fea0003800000 */
[----:B0--34-:R-:W-:Y:S01]  /*0d90*/  UCGABAR_ARV ;  /* 0x00000000000079c7 */ /* 0x019fe20008000000 */
[----:B------:R-:W-:Y:S05]  /*0da0*/  BRA `(.L_x_5) ;  /* 0x0000000000047947 */ /* 0x000fea0003800000 */
.L_x_4:
[----:B0--34-:R-:W-:Y:S01]  /*0db0*/  NOP ;  /* 0x0000000000007918 */ /* 0x019fe20000000000 */
.L_x_5:
[----:B------:R-:W-:Y:S01]  /*0dc0*/  ULDC.64 UR4, c[0x0][0x598] ;  /* 0x0001660000047ab9 */ /* 0x000fe20000000a00 */
[----:B------:R-:W-:Y:S01]  /*0dd0*/  ULDC.64 UR36, c[0x0][0x208] ;  /* 0x0000820000247ab9 */ /* 0x000fe20000000a00 */
[----:B------:R-:W-:-:S04]  /*0de0*/  ISETP.NE.U32.AND P0, PT, RZ, UR4, PT ;  /* 0x00000004ff007c0c */ /* 0x000fc8000bf05070 */
[----:B------:R-:W-:-:S13]  /*0df0*/  ISETP.NE.AND.EX P0, PT, RZ, UR5, PT, P0 ;  /* 0x00000005ff007c0c */ /* 0x000fda000bf05300 */
[----:B------:R-:W-:Y:S05]  /*0e00*/  @!P0 BRA `(.L_x_6) ;  /* 0x00000000001c8947 */ /* 0x000fea0003800000 */
[----:B------:R-:W0:Y:S02]  /*0e10*/  LDC.64 R8, c[0x0][0x598] ;  /* 0x00016600ff087b82 */ /* 0x000e240000000a00 */
[----:B0-----:R-:W2:Y:S02]  /*0e20*/  LDG.E.64 R8, desc[UR36][R8.64] ;  /* 0x0000002408087981 */ /* 0x001ea4000c1e1b00 */
[----:B--2---:R-:W-:-:S04]  /*0e30*/  ISETP.NE.U32.AND P0, PT, R8, RZ, PT ;  /* 0x000000ff0800720c */ /* 0x004fc80003f05070 */
[----:B------:R-:W-:-:S13]  /*0e40*/  ISETP.NE.AND.EX P0, PT, R9, RZ, PT, P0 ;  /* 0x000000ff0900720c */ /* 0x000fda0003f05300 */
[----:B------:R-:W-:Y:S05]  /*0e50*/  @!P0 BRA `(.L_x_6) ;  /* 0x0000000000088947 */ /* 0x000fea0003800000 */
[----:B------:R0:W5:Y:S01]  /*0e60*/  LD.E R90, desc[UR36][R8.64] ;  /* 0x00000024085a7980 */ /* 0x000162000c101900 */
[----:B------:R-:W-:Y:S05]  /*0e70*/  BRA `(.L_x_7) ;  /* 0x0000000000247947 */ /* 0x000fea0003800000 */
.L_x_6:
[----:B------:R-:W-:Y:S02]  /*0e80*/  ULDC.64 UR4, c[0x0][0x588] ;  /* 0x0001620000047ab9 */ /* 0x000fe40000000a00 */
[----:B------:R-:W-:-:S04]  /*0e90*/  ISETP.NE.U32.AND P0, PT, RZ, UR4, PT ;  /* 0x00000004ff007c0c */ /* 0x000fc8000bf05070 */
[----:B------:R-:W-:-:S13]  /*0ea0*/  ISETP.NE.AND.EX P0, PT, RZ, UR5, PT, P0 ;  /* 0x00000005ff007c0c */ /* 0x000fda000bf05300 */
[----:B------:R-:W-:Y:S05]  /*0eb0*/  @!P0 BRA `(.L_x_8) ;  /* 0x00000000000c8947 */ /* 0x000fea0003800000 */
[----:B------:R-:W0:Y:S02]  /*0ec0*/  LDC.64 R90, c[0x0][0x588] ;  /* 0x00016200ff5a7b82 */ /* 0x000e240000000a00 */
[----:B0-----:R1:W5:Y:S01]  /*0ed0*/  LDG.E R90, desc[UR36][R90.64] ;  /* 0x000000245a5a7981 */ /* 0x001362000c1e1900 */
[----:B------:R-:W-:Y:S05]  /*0ee0*/  BRA `(.L_x_7) ;  /* 0x0000000000087947 */ /* 0x000fea0003800000 */
.L_x_8:
[----:B------:R-:W-:Y:S02]  /*0ef0*/  ULDC UR4, c[0x0][0x580] ;  /* 0x0001600000047ab9 */ /* 0x000fe40000000800 */
[----:B------:R-:W-:-:S07]  /*0f00*/  IMAD.U32 R90, RZ, RZ, UR4 ;  /* 0x00000004ff5a7e24 */ /* 0x000fce000f8e00ff */
.L_x_7:
[----:B------:R-:W-:Y:S02]  /*0f10*/  ULDC.64 UR4, c[0x0][0x5a0] ;  /* 0x0001680000047ab9 */ /* 0x000fe40000000a00 */
[----:B------:R-:W-:-:S04]  /*0f20*/  ISETP.NE.U32.AND P0, PT, RZ, UR4, PT ;  /* 0x00000004ff007c0c */ /* 0x000fc8000bf05070 */
[----:B------:R-:W-:-:S13]  /*0f30*/  ISETP.NE.AND.EX P0, PT, RZ, UR5, PT, P0 ;  /* 0x00000005ff007c0c */ /* 0x000fda000bf05300 */
[----:B------:R-:W-:Y:S05]  /*0f40*/  @!P0 BRA `(.L_x_9) ;  /* 0x00000000001c8947 */ /* 0x000fea0003800000 */
[----:B0-----:R-:W0:Y:S02]  /*0f50*/  LDC.64 R8, c[0x0][0x5a0] ;  /* 0x00016800ff087b82 */ /* 0x001e240000000a00 */
[----:B0-----:R-:W2:Y:S02]  /*0f60*/  LDG.E.64 R8, desc[UR36][R8.64] ;  /* 0x0000002408087981 */ /* 0x001ea4000c1e1b00 */
[----:B--2---:R-:W-:-:S04]  /*0f70*/  ISETP.NE.U32.AND P0, PT, R8, RZ, PT ;  /* 0x000000ff0800720c */ /* 0x004fc80003f05070 */
[----:B------:R-:W-:-:S13]  /*0f80*/  ISETP.NE.AND.EX P0, PT, R9, RZ, PT, P0 ;  /* 0x000000ff0900720c */ /* 0x000fda0003f05300 */
[----:B------:R-:W-:Y:S05]  /*0f90*/  @!P0 BRA `(.L_x_9) ;  /* 0x0000000000088947 */ /* 0x000fea0003800000 */
[----:B-1----:R0:W5:Y:S01]  /*0fa0*/  LD.E R91, desc[UR36][R8.64] ;  /* 0x00000024085b7980 */ /* 0x002162000c101900 */
[----:B------:R-:W-:Y:S05]  /*0fb0*/  BRA `(.L_x_10) ;  /* 0x0000000000247947 */ /* 0x000fea0003800000 */
.L_x_9:
[----:B------:R-:W-:Y:S02]  /*0fc0*/  ULDC.64 UR4, c[0x0][0x590] ;  /* 0x0001640000047ab9 */ /* 0x000fe40000000a00 */
[----:B------:R-:W-:-:S04]  /*0fd0*/  ISETP.NE.U32.AND P0, PT, RZ, UR4, PT ;  /* 0x00000004ff007c0c */ /* 0x000fc8000bf05070 */
[----:B------:R-:W-:-:S13]  /*0fe0*/  ISETP.NE.AND.EX P0, PT, RZ, UR5, PT, P0 ;  /* 0x00000005ff007c0c */ /* 0x000fda000bf05300 */
[----:B------:R-:W-:Y:S05]  /*0ff0*/  @!P0 BRA `(.L_x_11) ;  /* 0x00000000000c8947 */ /* 0x000fea0003800000 */
[----:B0-----:R-:W1:Y:S02]  /*1000*/  LDC.64 R8, c[0x0][0x590] ;  /* 0x00016400ff087b82 */ /* 0x001e640000000a00 */
[----:B-1----:R1:W5:Y:S01]  /*1010*/  LDG.E R91, desc[UR36][R8.64] ;  /* 0x00000024085b7981 */ /* 0x002362000c1e1900 */
[----:B------:R-:W-:Y:S05]  /*1020*/  BRA `(.L_x_10) ;  /* 0x0000000000087947 */ /* 0x000fea0003800000 */
.L_x_11:
[----:B------:R-:W-:Y:S02]  /*1030*/  ULDC UR4, c[0x0][0x584] ;  /* 0x0001610000047ab9 */ /* 0x000fe40000000800 */
[----:B-1----:R-:W-:-:S07]  /*1040*/  IMAD.U32 R91, RZ, RZ, UR4 ;  /* 0x00000004ff5b7e24 */ /* 0x002fce000f8e00ff */
.L_x_10:
[----:B------:R-:W2:Y:S01]  /*1050*/  LDC R2, c[0x0][0x65c] ;  /* 0x00019700ff027b82 */ /* 0x000ea20000000800 */
[----:B------:R-:W-:Y:S01]  /*1060*/  ULDC UR6, c[0x0][0x28c] ;  /* 0x0000a30000067ab9 */ /* 0x000fe20000000800 */
[----:B------:R-:W-:Y:S01]  /*1070*/  ISETP.NE.AND P0, PT, R10, 0x2, PT ;  /* 0x000000020a00780c */ /* 0x000fe20003f05270 */
[----:B------:R-:W-:Y:S01]  /*1080*/  UIADD3 UR6, UR6, 0x1f, URZ ;  /* 0x0000001f06067890 */ /* 0x000fe2000fffe03f */
[----:B01----:R-:W-:Y:S01]  /*1090*/  IMAD.U32 R8, RZ, RZ, UR12 ;  /* 0x0000000cff087e24 */ /* 0x003fe2000f8e00ff */
[----:B------:R-:W-:Y:S01]  /*10a0*/  UMOV UR39, URZ ;  /* 0x0000003f00277c82 */ /* 0x000fe20008000000 */
[----:B------:R-:W-:Y:S01]  /*10b0*/  UMOV UR38, URZ ;  /* 0x0000003f00267c82 */ /* 0x000fe20008000000 */
[----:B------:R-:W-:Y:S01]  /*10c0*/  USHF.R.S32.HI UR7, URZ, 0x1f, UR6 ;  /* 0x0000001f3f077899 */ /* 0x000fe20008011406 */
[----:B------:R-:W-:-:S03]  /*10d0*/  ULDC.64 UR8, c[0x0][0x650] ;  /* 0x0001940000087ab9 */ /* 0x000fc60000000a00 */
[----:B------:R-:W-:-:S04]  /*10e0*/  ULEA.HI UR7, UR7, UR6, URZ, 0x5 ;  /* 0x0000000607077291 */ /* 0x000fc8000f8f283f */
[----:B------:R-:W-:Y:S01]  /*10f0*/  USHF.R.S32.HI UR40, URZ, 0x5, UR7 ;  /* 0x000000053f287899 */ /* 0x000fe20008011407 */
[----:B--2---:R-:W-:-:S13]  /*1100*/  ISETP.NE.AND P1, PT, R2, 0x1, PT ;  /* 0x000000010200780c */ /* 0x004fda0003f25270 */
[----:B------:R-:W0:Y:S01]  /*1110*/  @P1 LDC R17, c[0x0][0x10] ;  /* 0x00000400ff111b82 */ /* 0x000e220000000800 */
[----:B------:R-:W-:Y:S02]  /*1120*/  @P1 IMAD.MOV.U32 R7, RZ, RZ, RZ ;  /* 0x000000ffff071224 */ /* 0x000fe400078e00ff */
[----:B------:R-:W-:-:S05]  /*1130*/  @P1 IMAD.MOV.U32 R9, RZ, RZ, RZ ;  /* 0x000000ffff091224 */ /* 0x000fca00078e00ff */
[----:B------:R-:W1:Y:S01]  /*1140*/  @!P1 LDC R11, c[0x0][0xc] ;  /* 0x00000300ff0b9b82 */ /* 0x000e620000000800 */
[----:B------:R-:W-:Y:S01]  /*1150*/  ULDC UR4, c[0x0][0xc] ;  /* 0x0000030000047ab9 */ /* 0x000fe20000000800 */
[----:B------:R-:W-:Y:S02]  /*1160*/  ULDC UR5, c[0x0][0x10] ;  /* 0x0000040000057ab9 */ /* 0x000fe40000000800 */
[----:B------:R-:W-:-:S04]  /*1170*/  UIMAD.WIDE.U32 UR4, UR4, UR5, URZ ;  /* 0x00000005040472a5 */ /* 0x000fc8000f8e003f */
[----:B------:R-:W2:Y:S01]  /*1180*/  LDC R0, c[0x0][0x14] ;  /* 0x00000500ff007b82 */ /* 0x000ea20000000800 */
[----:B0-----:R-:W-:-:S04]  /*1190*/  @P1 IMAD.WIDE.U32 R16, R17, UR12, R6 ;  /* 0x0000000c11101c25 */ /* 0x001fc8000f8e0006 */
[----:B------:R-:W-:Y:S02]  /*11a0*/  @P1 IMAD.IADD R17, R17, 0x1, R9 ;  /* 0x0000000111111824 */ /* 0x000fe400078e0209 */
[----:B------:R-:W-:Y:S02]  /*11b0*/  IMAD.MOV.U32 R9, RZ, RZ, RZ ;  /* 0x000000ffff097224 */ /* 0x000fe400078e00ff */
[----:B-1----:R-:W-:-:S04]  /*11c0*/  @!P1 IMAD.WIDE.U32 R8, R6, R11, R8 ;  /* 0x0000000b06089225 */ /* 0x002fc800078e0008 */
[----:B------:R-:W-:Y:S02]  /*11d0*/  @!P1 IMAD.MOV.U32 R16, RZ, RZ, R8 ;  /* 0x000000ffff109224 */ /* 0x000fe400078e0008 */
[----:B--2---:R-:W-:-:S04]  /*11e0*/  IMAD.WIDE.U32 R12, R0, UR4, RZ ;  /* 0x00000004000c7c25 */ /* 0x004fc8000f8e00ff */
[----:B------:R-:W-:Y:S01]  /*11f0*/  IMAD R10, R0, UR5, RZ ;  /* 0x00000005000a7c24 */ /* 0x000fe2000f8e02ff */
[----:B------:R0:W-:Y:S01]  /*1200*/  STL.64 [R1], R12 ;  /* 0x0000000c01007387 */ /* 0x0001e20000100a00 */
[----:B------:R-:W-:Y:S02]  /*1210*/  @!P1 IMAD.MOV.U32 R17, RZ, RZ, R9 ;  /* 0x000000ffff119224 */ /* 0x000fe400078e0009 */
[----:B------:R-:W-:Y:S01]  /*1220*/  IMAD.IADD R0, R13, 0x1, R10 ;  /* 0x000000010d007824 */ /* 0x000fe200078e020a */
[----:B------:R-:W-:Y:S06]  /*1230*/  @P0 BRA `(.L_x_12) ;  /* 0x0000000000280947 */ /* 0x000fec0003800000 */
[----:B------:R-:W-:Y:S01]  /*1240*/  UIMAD.WIDE.U32 UR4, UR40, -0x45306eb3, URZ ;  /* 0xbacf914d280478a5 */ /* 0x000fe2000f8e003f */
[----:B------:R-:W-:Y:S01]  /*1250*/  IADD3 R16, P0, R16, R12, RZ ;  /* 0x0000000c10107210 */ /* 0x000fe20007f1e0ff */
[----:B------:R-:W-:Y:S02]  /*1260*/  UISETP.GE.U32.AND UP0, UPT, UR40, 0x25, UPT ;  /* 0x000000252800788c */ /* 0x000fe4000bf06070 */
[----:B------:R-:W-:Y:S02]  /*1270*/  UIADD3 UR4, -UR5, UR40, URZ ;  /* 0x0000002805047290 */ /* 0x000fe4000fffe13f */
[----:B------:R-:W-:Y:S01]  /*1280*/  IMAD.X R17, R0, 0x1, R17, P0 ;  /* 0x0000000100117824 */ /* 0x000fe200000e0611 */
[----:B------:R-:W-:Y:S01]  /*1290*/  UMOV UR38, URZ ;  /* 0x0000003f00267c82 */ /* 0x000fe20008000000 */
[----:B------:R-:W-:-:S04]  /*12a0*/  ULEA.HI UR4, UR4, UR5, URZ, 0x1f ;  /* 0x0000000504047291 */ /* 0x000fc8000f8ff83f */
[----:B------:R-:W-:-:S04]  /*12b0*/  USHF.R.U32.HI UR4, URZ, 0x5, UR4 ;  /* 0x000000053f047899 */ /* 0x000fc80008011604 */
[----:B------:R-:W-:Y:S02]  /*12c0*/  @UP0 ULOP3.LUT UR38, UR4, 0x1, URZ, 0xc0, !UPT ;  /* 0x0000000104260892 */ /* 0x000fe4000f8ec03f */
[----:B------:R-:W-:-:S12]  /*12d0*/  UIMAD UR39, UR4, -0x25, UR40 ;  /* 0xffffffdb042778a4 */ /* 0x000fd8000f8e0228 */
.L_x_12:
[----:B------:R-:W-:Y:S01]  /*12e0*/  ISETP.GE.U32.AND P0, PT, R16, UR8, PT ;  /* 0x0000000810007c0c */ /* 0x000fe2000bf06070 */
[----:B------:R-:W-:Y:S01]  /*12f0*/  IMAD.MOV.U32 R22, RZ, RZ, -0x1 ;  /* 0xffffffffff167424 */ /* 0x000fe200078e00ff */
[----:B------:R-:W-:Y:S01]  /*1300*/  PRMT R8, RZ, 0x7610, R8 ;  /* 0x00007610ff087816 */ /* 0x000fe20000000008 */
[----:B------:R-:W-:Y:S01]  /*1310*/  IMAD.MOV.U32 R19, RZ, RZ, -0x1 ;  /* 0xffffffffff137424 */ /* 0x000fe200078e00ff */
[----:B------:R-:W-:Y:S01]  /*1320*/  ISETP.GE.U32.AND.EX P0, PT, R17, UR9, PT, P0 ;  /* 0x0000000911007c0c */ /* 0x000fe2000bf06100 */
[----:B------:R-:W-:-:S12]  /*1330*/  IMAD.MOV.U32 R18, RZ, RZ, -0x1 ;  /* 0xffffffffff127424 */ /* 0x000fd800078e00ff */
[----:B------:R-:W-:Y:S05]  /*1340*/  @P0 BRA `(.L_x_13) ;  /* 0x0000000400240947 */ /* 0x000fea0003800000 */
[----:B------:R-:W1:Y:S01]  /*1350*/  LDC.64 R18, c[0x0][0x628] ;  /* 0x00018a00ff127b82 */ /* 0x000e620000000a00 */
[----:B------:R-:W-:Y:S02]  /*1360*/  IMAD.MOV.U32 R8, RZ, RZ, R16 ;  /* 0x000000ffff087224 */ /* 0x000fe400078e0010 */
[----:B------:R-:W-:-:S05]  /*1370*/  IMAD.MOV.U32 R9, RZ, RZ, R17 ;  /* 0x000000ffff097224 */ /* 0x000fca00078e0011 */
[----:B------:R-:W2:Y:S08]  /*1380*/  LDC R22, c[0x0][0x630] ;  /* 0x00018c00ff167b82 */ /* 0x000eb00000000800 */
[----:B------:R-:W3:Y:S01]  /*1390*/  LDC.64 R26, c[0x0][0x620] ;  /* 0x00018800ff1a7b82 */ /* 0x000ee20000000a00 */
[----:B-1----:R-:W-:-:S04]  /*13a0*/  ISETP.NE.U32.AND P0, PT, R18, RZ, PT ;  /* 0x000000ff1200720c */ /* 0x002fc80003f05070 */
[----:B------:R-:W-:-:S13]  /*13b0*/  ISETP.NE.AND.EX P0, PT, R19, RZ, PT, P0 ;  /* 0x000000ff1300720c */ /* 0x000fda0003f05300 */
[----:B--23--:R-:W-:Y:S05]  /*13c0*/  @!P0 BRA `(.L_x_14) ;  /* 0x0000000000288947 */ /* 0x00cfea0003800000 */
[----:B0-----:R-:W0:Y:S02]  /*13d0*/  LDC R13, c[0x0][0x634] ;  /* 0x00018d00ff0d7b82 */ /* 0x001e240000000800 */
[----:B0-----:R-:W-:-:S05]  /*13e0*/  IADD3 R13, P0, R16, R13, RZ ;  /* 0x0000000d100d7210 */ /* 0x001fca0007f1e0ff */
[----:B------:R-:W-:-:S04]  /*13f0*/  IMAD.X R15, RZ, RZ, R17, P0 ;  /* 0x000000ffff0f7224 */ /* 0x000fc800000e0611 */
[----:B------:R-:W-:-:S04]  /*1400*/  IMAD.WIDE.U32 R8, R15, R18, RZ ;  /* 0x000000120f087225 */ /* 0x000fc800078e00ff */
[----:B------:R-:W-:-:S04]  /*1410*/  IMAD.WIDE.U32 R10, P0, R13, R19, R8 ;  /* 0x000000130d0a7225 */ /* 0x000fc80007800008 */
[----:B------:R-:W-:-:S04]  /*1420*/  IMAD.WIDE.U32 R8, R13, R18, RZ ;  /* 0x000000120d087225 */ /* 0x000fc800078e00ff */
[----:B------:R-:W-:Y:S01]  /*1430*/  IMAD.X R13, RZ, RZ, RZ, P0 ;  /* 0x000000ffff0d7224 */ /* 0x000fe200000e06ff */
[----:B------:R-:W-:Y:S01]  /*1440*/  IADD3 RZ, P0, R9, R10, RZ ;  /* 0x0000000a09ff7210 */ /* 0x000fe20007f1e0ff */
[----:B------:R-:W-:-:S04]  /*1450*/  IMAD.MOV.U32 R12, RZ, RZ, R11 ;  /* 0x000000ffff0c7224 */ /* 0x000fc800078e000b */
[----:B------:R-:W-:-:S08]  /*1460*/  IMAD.WIDE.U32.X R8, R15, R19, R12, P0 ;  /* 0x000000130f087225 */ /* 0x000fd000000e040c */
.L_x_14:
[----:B------:R-:W1:Y:S01]  /*1470*/  LDC.64 R28, c[0x0][0x640] ;  /* 0x00019000ff1c7b82 */ /* 0x000e620000000a00 */
[-CC-:B------:R-:W-:Y:S01]  /*1480*/  SHF.R.U64 R32, R8, R22.reuse, R9.reuse ;  /* 0x0000001608207219 */ /* 0x180fe20000001209 */
[----:B------:R-:W-:Y:S01]  /*1490*/  IMAD.MOV.U32 R31, RZ, RZ, 0x1 ;  /* 0x00000001ff1f7424 */ /* 0x000fe200078e00ff */
[----:B------:R-:W-:Y:S02]  /*14a0*/  SHF.R.U32.HI R8, RZ, R22, R9 ;  /* 0x00000016ff087219 */ /* 0x000fe40000011609 */
[----:B------:R-:W-:-:S03]  /*14b0*/  IADD3 R11, P0, RZ, -R32, RZ ;  /* 0x80000020ff0b7210 */ /* 0x000fc60007f1e0ff */
[----:B0-----:R-:W0:Y:S02]  /*14c0*/  LDC R12, c[0x0][0x618] ;  /* 0x00018600ff0c7b82 */ /* 0x001e240000000800 */
[----:B------:R-:W-:-:S04]  /*14d0*/  IMAD.X R9, RZ, RZ, ~R8, P0 ;  /* 0x000000ffff097224 */ /* 0x000fc800000e0e08 */
[-C--:B------:R-:W-:Y:S02]  /*14e0*/  IMAD R10, R9, R26.reuse, RZ ;  /* 0x0000001a090a7224 */ /* 0x080fe400078e02ff */
[----:B------:R-:W2:Y:S01]  /*14f0*/  LDC R13, c[0x0][0x608] ;  /* 0x00018200ff0d7b82 */ /* 0x000ea20000000800 */
[----:B------:R-:W-:-:S04]  /*1500*/  IMAD.WIDE.U32 R8, R11, R26, R16 ;  /* 0x0000001a0b087225 */ /* 0x000fc800078e0010 */
[----:B------:R-:W-:-:S03]  /*1510*/  IMAD R11, R11, R27, R10 ;  /* 0x0000001b0b0b7224 */ /* 0x000fc600078e020a */
[----:B------:R-:W3:Y:S01]  /*1520*/  LDC R18, c[0x0][0x658] ;  /* 0x00019600ff127b82 */ /* 0x000ee20000000800 */
[----:B------:R-:W-:Y:S01]  /*1530*/  IMAD.IADD R9, R9, 0x1, R11 ;  /* 0x0000000109097824 */ /* 0x000fe200078e020b */
[----:B-1----:R-:W-:Y:S01]  /*1540*/  ISETP.NE.U32.AND P0, PT, R28, RZ, PT ;  /* 0x000000ff1c00720c */ /* 0x002fe20003f05070 */
[----:B------:R-:W-:-:S03]  /*1550*/  IMAD.MOV.U32 R11, RZ, RZ, -0x1 ;  /* 0xffffffffff0b7424 */ /* 0x000fc600078e00ff */
[----:B------:R-:W-:Y:S02]  /*1560*/  ISETP.NE.AND.EX P0, PT, R29, RZ, PT, P0 ;  /* 0x000000ff1d00720c */ /* 0x000fe40003f05300 */
[----:B------:R-:W1:Y:S01]  /*1570*/  LDC R27, c[0x0][0x600] ;  /* 0x00018000ff1b7b82 */ /* 0x000e620000000800 */
[-CC-:B0-----:R-:W-:Y:S02]  /*1580*/  SHF.R.U64 R25, R8, R12.reuse, R9.reuse ;  /* 0x0000000c08197219 */ /* 0x181fe40000001209 */
[----:B------:R-:W-:-:S05]  /*1590*/  SHF.R.U32.HI R8, RZ, R12, R9 ;  /* 0x0000000cff087219 */ /* 0x000fca0000011609 */
[----:B------:R-:W0:Y:S01]  /*15a0*/  LDC R22, c[0x0][0x648] ;  /* 0x00019200ff167b82 */ /* 0x000e220000000800 */
[-CC-:B--2---:R-:W-:Y:S02]  /*15b0*/  SHF.R.U64 R34, R25, R13.reuse, R8.reuse ;  /* 0x0000000d19227219 */ /* 0x184fe40000001208 */
[----:B------:R-:W-:-:S05]  /*15c0*/  SHF.R.U32.HI R9, RZ, R13, R8 ;  /* 0x0000000dff097219 */ /* 0x000fca0000011608 */
[----:B------:R-:W2:Y:S01]  /*15d0*/  LDC R26, c[0x0][0x638] ;  /* 0x00018e00ff1a7b82 */ /* 0x000ea20000000800 */
[-C--:B---3--:R-:W-:Y:S02]  /*15e0*/  SHF.L.U32 R8, R11, R18.reuse, RZ ;  /* 0x000000120b087219 */ /* 0x088fe400000006ff */
[--C-:B------:R-:W-:Y:S02]  /*15f0*/  SHF.R.U64 R36, R34, R18, R9.reuse ;  /* 0x0000001222247219 */ /* 0x100fe40000001209 */
[----:B------:R-:W-:Y:S02]  /*1600*/  LOP3.LUT R15, RZ, R8, RZ, 0x33, !PT ;  /* 0x00000008ff0f7212 */ /* 0x000fe400078e33ff */
[----:B------:R-:W-:Y:S01]  /*1610*/  SHF.R.U32.HI R9, RZ, R18, R9 ;  /* 0x00000012ff097219 */ /* 0x000fe20000011609 */
[----:B------:R-:W3:Y:S01]  /*1620*/  LDC R30, c[0x0][0x610] ;  /* 0x00018400ff1e7b82 */ /* 0x000ee20000000800 */
[----:B------:R-:W-:Y:S01]  /*1630*/  IMAD.MOV.U32 R8, RZ, RZ, R36 ;  /* 0x000000ffff087224 */ /* 0x000fe200078e0024 */
[----:B------:R-:W-:Y:S06]  /*1640*/  @!P0 BRA `(.L_x_15) ;  /* 0x0000000000288947 */ /* 0x000fec0003800000 */
[----:B------:R-:W4:Y:S02]  /*1650*/  LDC R13, c[0x0][0x64c] ;  /* 0x00019300ff0d7b82 */ /* 0x000f240000000800 */
[----:B----4-:R-:W-:-:S05]  /*1660*/  IADD3 R13, P0, R36, R13, RZ ;  /* 0x0000000d240d7210 */ /* 0x010fca0007f1e0ff */
        /* <DEDUP_REMOVED lines=8> */
.L_x_15:
[----:B0-----:R-:W-:Y:S01]  /*16f0*/  SHF.R.U64 R9, R8, R22, R9 ;  /* 0x0000001608097219 */ /* 0x001fe20000001209 */
[----:B-1----:R-:W-:Y:S01]  /*1700*/  VIADD R10, R27, 0xffffffff ;  /* 0xffffffff1b0a7836 */ /* 0x002fe20000000000 */
[----:B------:R-:W-:Y:S01]  /*1710*/  SHF.L.U32 R7, R31, R18, RZ ;  /* 0x000000121f077219 */ /* 0x000fe200000006ff */
[----:B------:R-:W-:Y:S01]  /*1720*/  @P1 IMAD R20, R21, R24, R6 ;  /* 0x0000001815141224 */ /* 0x000fe200078e0206 */
[----:B------:R-:W-:Y:S01]  /*1730*/  LOP3.LUT R8, R34, R15, RZ, 0xc0, !PT ;  /* 0x0000000f22087212 */ /* 0x000fe200078ec0ff */
[----:B------:R-:W-:Y:S01]  /*1740*/  IMAD.MOV R11, RZ, RZ, -R9 ;  /* 0x000000ffff0b7224 */ /* 0x000fe200078e0a09 */
[----:B------:R-:W-:Y:S01]  /*1750*/  LOP3.LUT R10, R25, R10, RZ, 0xc0, !PT ;  /* 0x0000000a190a7212 */ /* 0x000fe200078ec0ff */
[----:B------:R-:W-:Y:S02]  /*1760*/  IMAD.MOV.U32 R18, RZ, RZ, R32 ;  /* 0x000000ffff127224 */ /* 0x000fe400078e0020 */
[----:B------:R-:W-:Y:S02]  /*1770*/  IMAD R7, R7, R9, R8 ;  /* 0x0000000907077224 */ /* 0x000fe400078e0208 */
[----:B--2---:R-:W-:-:S02]  /*1780*/  IMAD R6, R11, R26, R36 ;  /* 0x0000001a0b067224 */ /* 0x004fc400078e0224 */
[----:B---3--:R-:W-:Y:S02]  /*1790*/  IMAD R22, R7, R30, R20 ;  /* 0x0000001e07167224 */ /* 0x008fe400078e0214 */
[----:B------:R-:W-:Y:S02]  /*17a0*/  IMAD R7, R6, R27, R10 ;  /* 0x0000001b06077224 */ /* 0x000fe400078e020a */
[----:B------:R-:W-:-:S03]  /*17b0*/  IMAD.MOV.U32 R8, RZ, RZ, 0x1 ;  /* 0x00000001ff087424 */ /* 0x000fc600078e00ff */
[----:B------:R-:W-:Y:S02]  /*17c0*/  SEL R19, R7, R22, !P1 ;  /* 0x0000001607137207 */ /* 0x000fe40004800000 */
[----:B------:R-:W-:-:S07]  /*17d0*/  SEL R22, R22, R7, !P1 ;  /* 0x0000000716167207 */ /* 0x000fce0004800000 */
.L_x_13:
[----:B------:R-:W-:Y:S05]  /*17e0*/  @!P2 BRA `(.L_x_16) ;  /* 0x00000000000ca947 */ /* 0x000fea0003800000 */
[----:B------:R-:W-:Y:S01]  /*17f0*/  UCGABAR_WAIT ;  /* 0x0000000000007dc7 */ /* 0x000fe20008000000 */
[----:B------:R-:W-:Y:S01]  /*1800*/  CCTL.IVALL ;  /* 0x00000000ff00798f */ /* 0x000fe20002000000 */
[----:B------:R-:W-:Y:S05]  /*1810*/  BRA `(.L_x_17) ;  /* 0x0000000000047947 */ /* 0x000fea0003800000 */
.L_x_16:
[----:B------:R-:W-:Y:S06]  /*1820*/  BAR.SYNC.DEFER_BLOCKING 0x0 ;  /* 0x0000000000007b1d */ /* 0x000fec0000010000 */
.L_x_17:
[----:B------:R-:W-:Y:S05]  /*1830*/  @!P4 BRA `(.L_x_18) ;  /* 0x000000440080c947 */ /* 0x000fea0003800000 */
[----:B------:R-:W-:-:S13]  /*1840*/  ISETP.GT.U32.AND P0, PT, R33, 0x1, PT ;  /* 0x000000012100780c */ /* 0x000fda0003f04070 */
[----:B------:R-:W-:Y:S05]  /*1850*/  @P0 EXIT ;  /* 0x000000000000094d */ /* 0x000fea0003800000 */
.L_x_19:
[----:B------:R-:W-:-:S08]  /*1860*/  NOP ;  /* 0x0000000000007918 */ /* 0x000fd00000000000 */
[----:B------:R-:W1:Y:S02]  /*1870*/  USETMAXREG.TRY_ALLOC.CTAPOOL UP0, 0xe8 ;  /* 0x000000e8000079c8 */ /* 0x000e640008000600 */
[----:B-1----:R-:W-:-:S13]  /*1880*/  PLOP3.LUT P0, PT, PT, PT, UP0, 0x80, 0x0 ;  /* 0x000000000000781c */ /* 0x002fda0003f0f008 */
[----:B------:R-:W-:Y:S05]  /*1890*/  @!P0 BRA `(.L_x_19) ;  /* 0xfffffffc00f08947 */ /* 0x000fea000383ffff */
[----:B------:R-:W-:-:S13]  /*18a0*/  LOP3.LUT P0, RZ, R8, 0xff, RZ, 0xc0, !PT ;  /* 0x000000ff08ff7812 */ /* 0x000fda000780c0ff */
[----:B------:R-:W-:Y:S05]  /*18b0*/  @!P0 EXIT ;  /* 0x000000000000894d */ /* 0x000fea0003800000 */
[----:B------:R-:W2:Y:S01]  /*18c0*/  LDL.64 R10, [R1] ;  /* 0x00000000010a7983 */ /* 0x000ea20000100a00 */
[----:B------:R-:W1:Y:S01]  /*18d0*/  S2UR UR4, SR_CgaCtaId ;  /* 0x00000000000479c3 */ /* 0x000e620000008800 */
[CC--:B------:R-:W-:Y:S01]  /*18e0*/  LEA.HI R5, R3.reuse, R4.reuse, RZ, 0x2 ;  /* 0x0000000403057211 */ /* 0x0c0fe200078f10ff */
[----:B------:R-:W-:Y:S01]  /*18f0*/  UMOV UR41, 0x400 ;  /* 0x0000040000297882 */ /* 0x000fe20000000000 */
[----:B------:R-:W-:Y:S01]  /*1900*/  LEA.HI R3, R3, R4, RZ, 0x5 ;  /* 0x0000000403037211 */ /* 0x000fe200078f28ff */
[----:B------:R-:W-:Y:S01]  /*1910*/  UISETP.LT.AND UP0, UPT, UR40, 0x1, UPT ;  /* 0x000000012800788c */ /* 0x000fe2000bf01270 */
[--C-:B------:R-:W-:Y:S01]  /*1920*/  SHF.R.S32.HI R92, RZ, 0x2, R5.reuse ;  /* 0x00000002ff5c7819 */ /* 0x100fe20000011405 */
[----:B------:R-:W-:Y:S01]  /*1930*/  UIADD3 UR5, UR43, -0x1, URZ ;  /* 0xffffffff2b057890 */ /* 0x000fe2000fffe03f */
[----:B------:R-:W-:Y:S01]  /*1940*/  SHF.R.S32.HI R7, RZ, 0x1f, R5 ;  /* 0x0000001fff077819 */ /* 0x000fe20000011405 */
[----:B------:R-:W3:Y:S01]  /*1950*/  LDC R96, c[0x0][0x658] ;  /* 0x00019600ff607b82 */ /* 0x000ee20000000800 */
[----:B------:R-:W-:Y:S01]  /*1960*/  SHF.R.S32.HI R3, RZ, 0x5, R3 ;  /* 0x00000005ff037819 */ /* 0x000fe20000011403 */
[----:B------:R-:W-:Y:S01]  /*1970*/  USEL UR42, UR40, 0x1, UP0 ;  /* 0x00000001282a7887 */ /* 0x000fe20008000000 */
[----:B------:R-:W-:Y:S01]  /*1980*/  LEA.HI R7, R7, R92, RZ, 0x3 ;  /* 0x0000005c07077211 */ /* 0x000fe200078f18ff */
[----:B------:R-:W-:Y:S01]  /*1990*/  UISETP.NE.AND UP0, UPT, UR5, URZ, UPT ;  /* 0x0000003f0500728c */ /* 0x000fe2000bf05270 */
[----:B------:R-:W-:Y:S01]  /*19a0*/  LOP3.LUT R5, R5, 0xfffffffc, RZ, 0xc0, !PT ;  /* 0xfffffffc05057812 */ /* 0x000fe200078ec0ff */
[----:B------:R-:W-:Y:S01]  /*19b0*/  ULDC UR8, c[0x0][0x284] ;  /* 0x0000a10000087ab9 */ /* 0x000fe20000000800 */
[----:B------:R-:W-:Y:S01]  /*19c0*/  LOP3.LUT R7, R7, 0xfffffff8, RZ, 0xc0, !PT ;  /* 0xfffffff807077812 */ /* 0x000fe200078ec0ff */
[----:B------:R-:W4:Y:S01]  /*19d0*/  LDC R6, c[0x0][0x288] ;  /* 0x0000a200ff067b82 */ /* 0x000f220000000800 */
[----:B------:R-:W-:Y:S01]  /*19e0*/  USEL UR7, URZ, 0x1, UP0 ;  /* 0x000000013f077887 */ /* 0x000fe20008000000 */
[----:B------:R-:W-:Y:S01]  /*19f0*/  IMAD.IADD R5, R4, 0x1, -R5 ;  /* 0x0000000104057824 */ /* 0x000fe200078e0a05 */
[----:B------:R-:W-:Y:S01]  /*1a00*/  USHF.L.U32 UR48, UR40, 0x1, URZ ;  /* 0x0000000128307899 */ /* 0x000fe2000800063f */
[----:B------:R-:W-:Y:S01]  /*1a10*/  IMAD.IADD R92, R92, 0x1, -R7 ;  /* 0x000000015c5c7824 */ /* 0x000fe200078e0a07 */
[----:B------:R-:W-:Y:S01]  /*1a20*/  UIADD3 UR42, -UR42, UR40, URZ ;  /* 0x000000282a2a7290 */ /* 0x000fe2000fffe13f */
[----:B------:R-:W-:Y:S01]  /*1a30*/  IMAD.MOV.U32 R7, RZ, RZ, 0x1 ;  /* 0x00000001ff077424 */ /* 0x000fe200078e00ff */
[----:B-1----:R-:W-:-:S02]  /*1a40*/  ULEA UR41, UR4, UR41, 0x18 ;  /* 0x0000002904297291 */ /* 0x002fc4000f8ec03f */
[--C-:B------:R-:W-:Y:S01]  /*1a50*/  SHF.R.S32.HI R93, RZ, 0x1f, R92.reuse ;  /* 0x0000001fff5d7819 */ /* 0x100fe2000001145c */
[--C-:B------:R-:W-:Y:S01]  /*1a60*/  IMAD R100, R3, -0x10, -R92.reuse ;  /* 0xfffffff003647824 */ /* 0x100fe200078e0a5c */
[----:B------:R-:W-:Y:S01]  /*1a70*/  USHF.L.U32 UR4, UR5, 0x3, URZ ;  /* 0x0000000305047899 */ /* 0x000fe2000800063f */
[----:B------:R-:W-:Y:S01]  /*1a80*/  IMAD.SHL.U32 R94, R5, 0x2, RZ ;  /* 0x00000002055e7824 */ /* 0x000fe200078e00ff */
[----:B------:R-:W-:Y:S01]  /*1a90*/  UIADD3 UR5, UR41, 0x380, URZ ;  /* 0x0000038029057890 */ /* 0x000fe2000fffe03f */
[----:B------:R-:W-:Y:S01]  /*1aa0*/  IMAD.WIDE R92, R3, 0x10, R92 ;  /* 0x00000010035c7825 */ /* 0x000fe200078e025c */
[----:B------:R-:W-:Y:S02]  /*1ab0*/  UIADD3 UR6, UR41, 0x12b80, URZ ;  /* 0x00012b8029067890 */ /* 0x000fe4000fffe03f */
[----:B------:R-:W-:Y:S01]  /*1ac0*/  USHF.R.U32.HI UR5, URZ, 0x4, UR5 ;  /* 0x000000043f057899 */ /* 0x000fe20008011605 */
[----:B------:R-:W-:Y:S01]  /*1ad0*/  IMAD.MOV.U32 R3, RZ, RZ, -0x1 ;  /* 0xffffffffff037424 */ /* 0x000fe200078e00ff */
[----:B------:R-:W-:Y:S01]  /*1ae0*/  USHF.R.U32.HI UR6, URZ, 0x4, UR6 ;  /* 0x000000043f067899 */ /* 0x000fe20008011606 */
[----:B------:R-:W-:Y:S01]  /*1af0*/  IMAD.U32 R102, RZ, RZ, UR7 ;  /* 0x00000007ff667e24 */ /* 0x000fe2000f8e00ff */
[----:B------:R-:W-:Y:S01]  /*1b00*/  UIADD3 UR47, UR41, 0x260, URZ ;  /* 0x00000260292f7890 */ /* 0x000fe2000fffe03f */
[----:B------:R-:W-:Y:S01]  /*1b10*/  SHF.R.S32.HI R95, RZ, 0x1f, R94 ;  /* 0x0000001fff5f7819 */ /* 0x000fe2000001145e */
[----:B------:R-:W-:Y:S01]  /*1b20*/  ULOP3.LUT UR4, UR4, 0x8, URZ, 0xc0, !UPT ;  /* 0x0000000804047892 */ /* 0x000fe2000f8ec03f */
[-C--:B---3--:R-:W-:Y:S01]  /*1b30*/  SHF.L.U32 R3, R3, R96.reuse, RZ ;  /* 0x0000006003037219 */ /* 0x088fe200000006ff */
[----:B------:R-:W-:Y:S01]  /*1b40*/  ULOP3.LUT UR5, UR5, 0x3fff, URZ, 0xc0, !UPT ;  /* 0x00003fff05057892 */ /* 0x000fe2000f8ec03f */
[----:B------:R-:W-:Y:S01]  /*1b50*/  SHF.L.U32 R96, R7, R96, RZ ;  /* 0x0000006007607219 */ /* 0x000fe200000006ff */
[----:B------:R-:W-:Y:S01]  /*1b60*/  ULOP3.LUT UR6, UR6, 0x3fff, URZ, 0xc0, !UPT ;  /* 0x00003fff06067892 */ /* 0x000fe2000f8ec03f */
[----:B----4-:R-:W-:Y:S01]  /*1b70*/  IMAD R97, R5, -0x2, R6 ;  /* 0xfffffffe05617824 */ /* 0x010fe200078e0206 */
[----:B------:R-:W-:Y:S01]  /*1b80*/  LOP3.LUT R99, RZ, R3, RZ, 0x33, !PT ;  /* 0x00000003ff637212 */ /* 0x000fe200078e33ff */
[----:B------:R-:W-:Y:S01]  /*1b90*/  VIADD R100, R100, UR8 ;  /* 0x0000000864647c36 */ /* 0x000fe20008000000 */
[----:B------:R-:W-:-:S02]  /*1ba0*/  ULEA UR43, UR43, UR47, 0x3 ;  /* 0x0000002f2b2b7291 */ /* 0x000fc4000f8e183f */
[----:B------:R-:W-:Y:S02]  /*1bb0*/  ULOP3.LUT UR49, UR4, 0x8, URZ, 0x3c, !UPT ;  /* 0x0000000804317892 */ /* 0x000fe4000f8e3c3f */
[----:B------:R-:W-:Y:S02]  /*1bc0*/  ULOP3.LUT UR44, UR4, 0x18, URZ, 0x3c, !UPT ;  /* 0x00000018042c7892 */ /* 0x000fe4000f8e3c3f */
[----:B------:R-:W-:Y:S02]  /*1bd0*/  ULOP3.LUT UR45, UR5, 0x10000, URZ, 0xfc, !UPT ;  /* 0x00010000052d7892 */ /* 0x000fe4000f8efc3f */
[----:B------:R-:W-:Y:S01]  /*1be0*/  ULOP3.LUT UR46, UR6, 0x10000, URZ, 0xfc, !UPT ;  /* 0x00010000062e7892 */ /* 0x000fe2000f8efc3f */
[----:B--2---:R-:W-:-:S11]  /*1bf0*/  SHF.L.U64.HI R98, R10, 0x1, R0 ;  /* 0x000000010a627819 */ /* 0x004fd60000010200 */
.L_x_173:
[----:B------:R-:W-:-:S04]  /*1c00*/  SHF.L.U32 R0, R102, 0x1f, RZ ;  /* 0x0000001f66007819 */ /* 0x000fc800000006ff */
[----:B-1----:R-:W1:Y:S02]  /*1c10*/  SYNCS.PHASECHK.TRANS64.TRYWAIT P0, [UR43+-0x8], R0 ;  /* 0xfffff800ff0075a7 */ /* 0x002e64000800016b */
[----:B-1--4-:R-:W-:Y:S05]  /*1c20*/  @!P0 BRA `(.L_x_20) ;  /* 0x0000006400708947 */ /* 0x012fea0003800000 */
.L_x_228:
[----:B------:R-:W-:Y:S02]  /*1c30*/  ULDC UR4, c[0x0][0x28c] ;  /* 0x0000a30000047ab9 */ /* 0x000fe40000000800 */
[----:B------:R-:W-:-:S13]  /*1c40*/  ISETP.LT.AND P0, PT, RZ, UR4, PT ;  /* 0x00000004ff007c0c */ /* 0x000fda000bf01270 */
[----:B------:R-:W-:Y:S05]  /*1c50*/  @P0 BRA `(.L_x_21) ;  /* 0x0000000000400947 */ /* 0x000fea0003800000 */
[----:B-1----:R-:W-:Y:S01]  /*1c60*/  MOV R0, 0x0 ;  /* 0x0000000000007802 */ /* 0x002fe20000000f00 */
[----:B------:R-:W-:Y:S01]  /*1c70*/  ULDC.64 UR4, c[0x4][0x68] ;  /* 0x01001a0000047ab9 */ /* 0x000fe20000000a00 */
[----:B------:R-:W-:Y:S01]  /*1c80*/  ULDC.64 UR6, c[0x4][0x8] ;  /* 0x0100020000067ab9 */ /* 0x000fe20000000a00 */
[----:B------:R-:W-:Y:S01]  /*1c90*/  IMAD.U32 R4, RZ, RZ, UR4 ;  /* 0x00000004ff047e24 */ /* 0x000fe2000f8e00ff */
[----:B------:R1:W2:Y:S01]  /*1ca0*/  LDC.64 R14, c[0x4][R0] ;  /* 0x01000000000e7b82 */ /* 0x0002a20000000a00 */
[----:B------:R-:W-:Y:S01]  /*1cb0*/  IMAD.U32 R5, RZ, RZ, UR5 ;  /* 0x00000005ff057e24 */ /* 0x000fe2000f8e00ff */
[----:B------:R-:W-:Y:S01]  /*1cc0*/  ULDC.64 UR4, c[0x4][0x70] ;  /* 0x01001c0000047ab9 */ /* 0x000fe20000000a00 */
[----:B------:R-:W-:Y:S02]  /*1cd0*/  IMAD.U32 R10, RZ, RZ, UR6 ;  /* 0x00000006ff0a7e24 */ /* 0x000fe4000f8e00ff */
[----:B------:R-:W-:Y:S02]  /*1ce0*/  IMAD.U32 R6, RZ, RZ, UR4 ;  /* 0x00000004ff067e24 */ /* 0x000fe4000f8e00ff */
[----:B------:R-:W-:-:S02]  /*1cf0*/  IMAD.U32 R7, RZ, RZ, UR5 ;  /* 0x00000005ff077e24 */ /* 0x000fc4000f8e00ff */
[----:B------:R-:W-:Y:S02]  /*1d00*/  IMAD.U32 R11, RZ, RZ, UR7 ;  /* 0x00000007ff0b7e24 */ /* 0x000fe4000f8e00ff */
[----:B------:R-:W-:Y:S02]  /*1d10*/  IMAD.MOV.U32 R8, RZ, RZ, 0x1e1 ;  /* 0x000001e1ff087424 */ /* 0x000fe400078e00ff */
[----:B0-----:R-:W-:Y:S02]  /*1d20*/  IMAD.MOV.U32 R12, RZ, RZ, 0x1 ;  /* 0x00000001ff0c7424 */ /* 0x001fe400078e00ff */
[----:B-1----:R-:W-:-:S07]  /*1d30*/  IMAD.MOV.U32 R13, RZ, RZ, RZ ;  /* 0x000000ffff0d7224 */ /* 0x002fce00078e00ff */
[----:B------:R-:W-:-:S07]  /*1d40*/  LEPC R20, `(.L_x_21) ;  /* 0x000000001014794e */ /* 0x000fce0000000000 */
[----:B--2--5:R-:W-:Y:S05]  /*1d50*/  CALL.ABS.NOINC R14 ;  /* 0x000000000e007343 */ /* 0x024fea0003c00000 */
.L_x_21:
[----:B-1----:R-:W-:-:S04]  /*1d60*/  LOP3.LUT R0, R23, 0x1, RZ, 0xfc, !PT ;  /* 0x0000000117007812 */ /* 0x002fc800078efcff */
[----:B------:R-:W-:-:S13]  /*1d70*/  ISETP.NE.AND P0, PT, R0, 0x3, PT ;  /* 0x000000030000780c */ /* 0x000fda0003f05270 */
[----:B------:R-:W-:Y:S05]  /*1d80*/  @!P0 BRA `(.L_x_22) ;  /* 0x0000000000048947 */ /* 0x000fea0003800000 */
[----:B------:R-:W-:Y:S01]  /*1d90*/  BPT.TRAP 0x1 ;  /* 0x000000040000795c */ /* 0x000fe20000300000 */
.L_x_22:
[----:B------:R-:W-:Y:S02]  /*1da0*/  IMAD.U32 R3, RZ, RZ, UR39 ;  /* 0x00000027ff037e24 */ /* 0x000fe4000f8e00ff */
[----:B------:R-:W-:-:S03]  /*1db0*/  IMAD.U32 R0, RZ, RZ, UR38 ;  /* 0x00000026ff007e24 */ /* 0x000fc6000f8e00ff */
[----:B------:R-:W-:Y:S02]  /*1dc0*/  LEA R3, R3, UR41, 0x3 ;  /* 0x0000002903037c11 */ /* 0x000fe4000f8e18ff */
[----:B------:R-:W-:-:S04]  /*1dd0*/  SHF.L.U32 R0, R0, 0x1f, RZ ;  /* 0x0000001f00007819 */ /* 0x000fc800000006ff */
[----:B------:R1:W2:Y:S01]  /*1de0*/  SYNCS.PHASECHK.TRANS64.TRYWAIT P1, [R3+URZ], R0 ;  /* 0x00000000030075a7 */ /* 0x0002a2000802017f */
[----:B------:R-:W-:Y:S05]  /*1df0*/  @!P0 BRA `(.L_x_23) ;  /* 0x0000000000048947 */ /* 0x000fea0003800000 */
[----:B------:R-:W-:Y:S01]  /*1e00*/  BPT.TRAP 0x1 ;  /* 0x000000040000795c */ /* 0x000fe20000300000 */
.L_x_23:
[----:B--2---:R-:W-:Y:S05]  /*1e10*/  @P1 BRA `(.L_x_24) ;  /* 0x0000000000081947 */ /* 0x004fea0003800000 */
[----:B------:R-:W2:Y:S02]  /*1e20*/  SYNCS.PHASECHK.TRANS64.TRYWAIT P1, [R3+URZ], R0 ;  /* 0x00000000030075a7 */ /* 0x000ea4000802017f */
[----:B--2---:R-:W-:Y:S05]  /*1e30*/  @!P1 BRA `(.L_x_25) ;  /* 0x0000006400049947 */ /* 0x004fea0003800000 */
.L_x_24:
[----:B------:R-:W-:Y:S05]  /*1e40*/  WARPSYNC.ALL ;  /* 0x0000000000007948 */ /* 0x000fea0003800000 */
[----:B------:R-:W-:Y:S01]  /*1e50*/  ULEA UR4, UR39, UR45, 0x7 ;  /* 0x0000002d27047291 */ /* 0x000fe2000f8e383f */
[----:B------:R-:W-:Y:S01]  /*1e60*/  WARPGROUP.ARRIVE ;  /* 0x00000000000079c5 */ /* 0x000fe20000000000 */
[----:B------:R-:W-:Y:S01]  /*1e70*/  ULEA UR6, UR39, UR46, 0x8 ;  /* 0x0000002e27067291 */ /* 0x000fe2000f8e403f */
[----:B-12---:R-:W-:Y:S01]  /*1e80*/  IMAD.U32 R0, RZ, RZ, UR42 ;  /* 0x0000002aff007e24 */ /* 0x006fe2000f8e00ff */
[----:B------:R-:W-:Y:S01]  /*1e90*/  UMOV UR5, 0xc0000010 ;  /* 0xc000001000057882 */ /* 0x000fe20000000000 */
[----:B------:R-:W-:-:S03]  /*1ea0*/  UMOV UR7, 0xc0000010 ;  /* 0xc000001000077882 */ /* 0x000fc60000000000 */
[----:B------:R-:W-:-:S03]  /*1eb0*/  ISETP.GE.AND P1, PT, R0, 0x1, PT ;  /* 0x000000010000780c */ /* 0x000fc60003f26270 */
[----:B------:R-:W-:Y:S03]  /*1ec0*/  IGMMA.64x128x32.S8.S8 R24, gdesc[UR4], RZ, !UPT, gsb0 ;  /* 0x03600000041879f1 */ /* 0x000fe6000c0410ff */
[----:B------:R-:W-:-:S07]  /*1ed0*/  WARPGROUP.DEPBAR.LE gsb0, 0x0 ;  /* 0x00008000000079c5 */ /* 0x000fce0000010000 */
[----:B------:R-:W-:Y:S05]  /*1ee0*/  @!P1 BRA `(.L_x_26) ;  /* 0x0000000000b89947 */ /* 0x000fea0003800000 */
[----:B------:R-:W-:Y:S01]  /*1ef0*/  UIADD3 UR4, UR39, 0x1, URZ ;  /* 0x0000000127047890 */ /* 0x000fe2000fffe03f */
[----:B------:R-:W-:Y:S02]  /*1f00*/  IMAD.U32 R0, RZ, RZ, UR42 ;  /* 0x0000002aff007e24 */ /* 0x000fe4000f8e00ff */
[----:B------:R-:W-:Y:S01]  /*1f10*/  IMAD.U32 R3, RZ, RZ, UR39 ;  /* 0x00000027ff037e24 */ /* 0x000fe2000f8e00ff */
[----:B------:R-:W-:-:S04]  /*1f20*/  UISETP.NE.AND UP0, UPT, UR4, 0x25, UPT ;  /* 0x000000250400788c */ /* 0x000fc8000bf05270 */
[----:B------:R-:W-:Y:S02]  /*1f30*/  USEL UR5, URZ, 0x1, UP0 ;  /* 0x000000013f057887 */ /* 0x000fe40008000000 */
[----:B------:R-:W-:Y:S02]  /*1f40*/  USEL UR8, UR4, URZ, UP0 ;  /* 0x0000003f04087287 */ /* 0x000fe40008000000 */
[----:B------:R-:W-:-:S06]  /*1f50*/  ULOP3.LUT UR5, UR38, UR5, URZ, 0x3c, !UPT ;  /* 0x0000000526057292 */ /* 0x000fcc000f8e3c3f */
[----:B------:R-:W-:-:S07]  /*1f60*/  IMAD.U32 R6, RZ, RZ, UR5 ;  /* 0x00000005ff067e24 */ /* 0x000fce000f8e00ff */
.L_x_33:
[----:B------:R-:W-:Y:S05]  /*1f70*/  @!P0 BRA `(.L_x_27) ;  /* 0x0000000000048947 */ /* 0x000fea0003800000 */
[----:B------:R-:W-:Y:S01]  /*1f80*/  BPT.TRAP 0x1 ;  /* 0x000000040000795c */ /* 0x000fe20000300000 */
.L_x_27:
[----:B------:R-:W-:Y:S01]  /*1f90*/  ULEA UR4, UR8, UR41, 0x3 ;  /* 0x0000002908047291 */ /* 0x000fe2000f8e183f */
[----:B------:R-:W-:-:S08]  /*1fa0*/  SHF.L.U32 R4, R6, 0x1f, RZ ;  /* 0x0000001f06047819 */ /* 0x000fd000000006ff */
[----:B------:R1:W2:Y:S01]  /*1fb0*/  SYNCS.PHASECHK.TRANS64.TRYWAIT P1, [UR4], R4 ;  /* 0x00000004ff0075a7 */ /* 0x0002a20008020144 */
[----:B------:R-:W-:Y:S05]  /*1fc0*/  @!P0 BRA `(.L_x_28) ;  /* 0x0000000000048947 */ /* 0x000fea0003800000 */
[----:B------:R-:W-:Y:S01]  /*1fd0*/  BPT.TRAP 0x1 ;  /* 0x000000040000795c */ /* 0x000fe20000300000 */
.L_x_28:
[----:B--2---:R-:W-:Y:S05]  /*1fe0*/  @P1 BRA `(.L_x_29) ;  /* 0x0000000000081947 */ /* 0x004fea0003800000 */
[----:B------:R-:W2:Y:S02]  /*1ff0*/  SYNCS.PHASECHK.TRANS64.TRYWAIT P1, [UR4], R4 ;  /* 0x00000004ff0075a7 */ /* 0x000ea40008020144 */
[----:B--2---:R-:W-:Y:S05]  /*2000*/  @!P1 BRA `(.L_x_30) ;  /* 0x0000006000a49947 */ /* 0x004fea0003800000 */
.L_x_29:
[----:B------:R-:W-:Y:S01]  /*2010*/  ULEA UR4, UR8, UR45, 0x7 ;  /* 0x0000002d08047291 */ /* 0x000fe2000f8e383f */
[----:B------:R-:W-:Y:S01]  /*2020*/  WARPGROUP.ARRIVE ;  /* 0x00000000000079c5 */ /* 0x000fe20000000000 */
[----:B------:R-:W-:Y:S01]  /*2030*/  ULEA UR6, UR8, UR46, 0x8 ;  /* 0x0000002e08067291 */ /* 0x000fe2000f8e403f */
[----:B------:R-:W-:Y:S01]  /*2040*/  UMOV UR5, 0xc0000010 ;  /* 0xc000001000057882 */ /* 0x000fe20000000000 */
[----:B------:R-:W-:-:S07]  /*2050*/  UMOV UR7, 0xc0000010 ;  /* 0xc000001000077882 */ /* 0x000fce0000000000 */
[----:B------:R-:W-:Y:S03]  /*2060*/  IGMMA.64x128x32.S8.S8 R24, gdesc[UR4], R24, gsb0 ;  /* 0x03600000041879f1 */ /* 0x000fe60008041018 */
[----:B------:R-:W-:Y:S02]  /*2070*/  WARPGROUP.DEPBAR.LE gsb0, 0x0 ;  /* 0x00008000000079c5 */ /* 0x000fe40000010000 */
[----:B------:R-:W-:Y:S05]  /*2080*/  @!P0 BRA `(.L_x_31) ;  /* 0x0000000000048947 */ /* 0x000fea0003800000 */
[----:B------:R-:W-:Y:S01]  /*2090*/  BPT.TRAP 0x1 ;  /* 0x000000040000795c */ /* 0x000fe20000300000 */
.L_x_31:
[----:B------:R-:W-:-:S13]  /*20a0*/  ISETP.NE.AND P1, PT, R89, RZ, PT ;  /* 0x000000ff5900720c */ /* 0x000fda0003f25270 */
[----:B-12---:R-:W-:-:S05]  /*20b0*/  @P1 LEA R4, R3, UR41, 0x3 ;  /* 0x0000002903041c11 */ /* 0x006fca000f8e18ff */
[----:B------:R-:W-:-:S05]  /*20c0*/  @P1 VIADD R5, R4, 0x128 ;  /* 0x0000012804051836 */ /* 0x000fca0000000000 */
[----:B------:R-:W-:-:S04]  /*20d0*/  @P1 PRMT R5, R88, 0x654, R5 ;  /* 0x0000065458051816 */ /* 0x000fc80000000005 */
[----:B------:R1:W-:Y:S01]  /*20e0*/  @P1 SYNCS.ARRIVE.TRANS64.RED.A1T0 RZ, [R5+URZ], RZ ;  /* 0x000000ff05ff19a7 */ /* 0x0003e2000810043f */
[----:B------:R-:W-:-:S13]  /*20f0*/  ISETP.GT.U32.AND P1, PT, R23, 0x1, PT ;  /* 0x000000011700780c */ /* 0x000fda0003f24070 */
[----:B-1----:R-:W-:Y:S05]  /*2100*/  @P1 BRA `(.L_x_32) ;  /* 0x0000000000041947 */ /* 0x002fea0003800000 */
[----:B------:R-:W-:Y:S01]  /*2110*/  BPT.TRAP 0x1 ;  /* 0x000000040000795c */ /* 0x000fe20000300000 */
.L_x_32:
[----:B------:R-:W-:Y:S01]  /*2120*/  UIADD3 UR8, UR8, 0x1, URZ ;  /* 0x0000000108087890 */ /* 0x000fe2000fffe03f */
[C---:B------:R-:W-:Y:S01]  /*2130*/  ISETP.GT.AND P2, PT, R0.reuse, 0x1, PT ;  /* 0x000000010000780c */ /* 0x040fe20003f44270 */
[----:B------:R-:W-:Y:S02]  /*2140*/  VIADD R3, R3, 0x1 ;  /* 0x0000000103037836 */ /* 0x000fe40000000000 */
[----:B------:R-:W-:Y:S01]  /*2150*/  UISETP.NE.AND UP0, UPT, UR8, 0x25, UPT ;  /* 0x000000250800788c */ /* 0x000fe2000bf05270 */
[----:B------:R-:W-:Y:S02]  /*2160*/  VIADD R0, R0, 0xffffffff ;  /* 0xffffffff00007836 */ /* 0x000fe40000000000 */
[C---:B------:R-:W-:Y:S01]  /*2170*/  ISETP.NE.AND P1, PT, R3.reuse, 0x25, PT ;  /* 0x000000250300780c */ /* 0x040fe20003f25270 */
[----:B------:R-:W-:Y:S02]  /*2180*/  USEL UR4, URZ, 0x1, UP0 ;  /* 0x000000013f047887 */ /* 0x000fe40008000000 */
[----:B------:R-:W-:Y:S01]  /*2190*/  USEL UR8, UR8, URZ, UP0 ;  /* 0x0000003f08087287 */ /* 0x000fe20008000000 */
[----:B------:R-:W-:-:S03]  /*21a0*/  SEL R3, R3, RZ, P1 ;  /* 0x000000ff03037207 */ /* 0x000fc60000800000 */
[----:B------:R-:W-:Y:S01]  /*21b0*/  LOP3.LUT R6, R6, UR4, RZ, 0x3c, !PT ;  /* 0x0000000406067c12 */ /* 0x000fe2000f8e3cff */
[----:B------:R-:W-:Y:S07]  /*21c0*/  @P2 BRA `(.L_x_33) ;  /* 0xfffffffc00682947 */ /* 0x000fee000383ffff */
.L_x_26:
[----:B------:R-:W1:Y:S01]  /*21d0*/  LDC R0, c[0x0][0x28c] ;  /* 0x0000a300ff007b82 */ /* 0x000e620000000800 */
[----:B------:R-:W-:-:S04]  /*21e0*/  IMAD.U32 R3, RZ, RZ, UR49 ;  /* 0x00000031ff037e24 */ /* 0x000fc8000f8e00ff */
[----:B------:R2:W-:Y:S01]  /*21f0*/  SYNCS.ARRIVE.TRANS64.A1T0 RZ, [R3+UR47], RZ ;  /* 0x000000ff03ff79a7 */ /* 0x0005e2000810002f */
[----:B-1----:R-:W-:-:S13]  /*2200*/  ISETP.GE.AND P1, PT, R0, 0x1, PT ;  /* 0x000000010000780c */ /* 0x002fda0003f26270 */
[----:B--2---:R-:W-:Y:S05]  /*2210*/  @!P1 BRA `(.L_x_34) ;  /* 0x0000000000509947 */ /* 0x004fea0003800000 */
[----:B------:R-:W-:Y:S05]  /*2220*/  @!P0 BRA `(.L_x_35) ;  /* 0x0000000000048947 */ /* 0x000fea0003800000 */
[----:B------:R-:W-:Y:S01]  /*2230*/  BPT.TRAP 0x1 ;  /* 0x000000040000795c */ /* 0x000fe20000300000 */
.L_x_35:
[----:B------:R-:W-:Y:S01]  /*2240*/  ISETP.NE.AND P0, PT, R89, RZ, PT ;  /* 0x000000ff5900720c */ /* 0x000fe20003f05270 */
[----:B------:R-:W-:Y:S01]  /*2250*/  BSSY B0, `(.L_x_36) ;  /* 0x000000e000007945 */ /* 0x000fe20003800000 */
[----:B------:R-:W-:-:S11]  /*2260*/  ISETP.GT.U32.AND P1, PT, R23, 0x1, PT ;  /* 0x000000011700780c */ /* 0x000fd60003f24070 */
[----:B------:R-:W-:Y:S05]  /*2270*/  @!P0 BRA `(.L_x_37) ;  /* 0x00000000002c8947 */ /* 0x000fea0003800000 */
[----:B------:R-:W-:-:S04]  /*2280*/  UIADD3 UR6, UR39, UR42, URZ ;  /* 0x0000002a27067290 */ /* 0x000fc8000fffe03f */
[----:B------:R-:W-:-:S04]  /*2290*/  UIMAD.WIDE.U32 UR4, UR6, -0x45306eb3, URZ ;  /* 0xbacf914d060478a5 */ /* 0x000fc8000f8e003f */
[----:B------:R-:W-:-:S04]  /*22a0*/  UIADD3 UR4, UR6, -UR5, URZ ;  /* 0x8000000506047290 */ /* 0x000fc8000fffe03f */
[----:B------:R-:W-:-:S04]  /*22b0*/  ULEA.HI UR4, UR4, UR5, URZ, 0x1f ;  /* 0x0000000504047291 */ /* 0x000fc8000f8ff83f */
[----:B------:R-:W-:-:S04]  /*22c0*/  USHF.R.U32.HI UR4, URZ, 0x5, UR4 ;  /* 0x000000053f047899 */ /* 0x000fc80008011604 */
[----:B------:R-:W-:-:S04]  /*22d0*/  UIMAD UR4, UR4, -0x25, UR6 ;  /* 0xffffffdb040478a4 */ /* 0x000fc8000f8e0206 */
[----:B------:R-:W-:-:S04]  /*22e0*/  ULEA UR4, UR4, UR41, 0x3 ;  /* 0x0000002904047291 */ /* 0x000fc8000f8e183f */
[----:B------:R-:W-:-:S06]  /*22f0*/  UIADD3 UR4, UR4, 0x128, URZ ;  /* 0x0000012804047890 */ /* 0x000fcc000fffe03f */
[----:B------:R-:W-:-:S05]  /*2300*/  IMAD.U32 R3, RZ, RZ, UR4 ;  /* 0x00000004ff037e24 */ /* 0x000fca000f8e00ff */
[----:B------:R-:W-:-:S04]  /*2310*/  PRMT R0, R88, 0x654, R3 ;  /* 0x0000065458007816 */ /* 0x000fc80000000003 */
[----:B------:R1:W-:Y:S03]  /*2320*/  SYNCS.ARRIVE.TRANS64.RED.A1T0 RZ, [R0+URZ], RZ ;  /* 0x000000ff00ff79a7 */ /* 0x0003e6000810043f */
.L_x_37:
[----:B------:R-:W-:Y:S05]  /*2330*/  BSYNC B0 ;  /* 0x0000000000007941 */ /* 0x000fea0003800000 */
.L_x_36:
[----:B------:R-:W-:Y:S05]  /*2340*/  @P1 BRA `(.L_x_34) ;  /* 0x0000000000041947 */ /* 0x000fea0003800000 */
[----:B------:R-:W-:Y:S01]  /*2350*/  BPT.TRAP 0x1 ;  /* 0x000000040000795c */ /* 0x000fe20000300000 */
.L_x_34:
[----:B-1----:R-:W-:Y:S01]  /*2360*/  SHF.L.U32 R0, R102, 0x1f, RZ ;  /* 0x0000001f66007819 */ /* 0x002fe200000006ff */
[----:B------:R-:W-:Y:S01]  /*2370*/  UIADD3 UR39, UR39, UR48, URZ ;  /* 0x0000003027277290 */ /* 0x000fe2000fffe03f */
[----:B0-----:R-:W-:Y:S01]  /*2380*/  IMAD.SHL.U32 R13, R19, 0x80, RZ ;  /* 0x00000080130d7824 */ /* 0x001fe200078e00ff */
[----:B------:R-:W-:Y:S01]  /*2390*/  UISETP.GE.U32.AND UP1, UPT, UR48, 0x25, UPT ;  /* 0x000000253000788c */ /* 0x000fe2000bf26070 */
[----:B------:R-:W0:Y:S01]  /*23a0*/  SYNCS.PHASECHK.TRANS64.TRYWAIT P0, [UR43+0x8], R0 ;  /* 0x00000800ff0075a7 */ /* 0x000e22000800016b */
[----:B------:R-:W-:Y:S01]  /*23b0*/  UISETP.GT.U32.AND UP0, UPT, UR39, 0x24, UPT ;  /* 0x000000242700788c */ /* 0x000fe2000bf04070 */
[----:B------:R-:W-:Y:S01]  /*23c0*/  SHF.R.S32.HI R11, RZ, 0x1f, R18 ;  /* 0x0000001fff0b7819 */ /* 0x000fe20000011412 */
[----:B------:R-:W-:Y:S02]  /*23d0*/  UIMAD.WIDE.U32 UR4, UR39, -0x45306eb3, URZ ;  /* 0xbacf914d270478a5 */ /* 0x000fe4000f8e003f */
[----:B------:R-:W-:Y:S02]  /*23e0*/  UISETP.LT.U32.AND UP0, UPT, UR48, 0x25, UP0 ;  /* 0x000000253000788c */ /* 0x000fe40008701070 */
[----:B------:R-:W-:-:S02]  /*23f0*/  UIADD3 UR4, UR39, -UR5, URZ ;  /* 0x8000000527047290 */ /* 0x000fc4000fffe03f */
[----:B------:R-:W-:Y:S02]  /*2400*/  USEL UR6, URZ, 0x1, !UP0 ;  /* 0x000000013f067887 */ /* 0x000fe4000c000000 */
[----:B------:R-:W-:Y:S02]  /*2410*/  ULEA.HI UR4, UR4, UR5, URZ, 0x1f ;  /* 0x0000000504047291 */ /* 0x000fe4000f8ff83f */
[----:B------:R-:W-:Y:S02]  /*2420*/  ULOP3.LUT UR38, UR38, UR6, URZ, 0x3c, !UPT ;  /* 0x0000000626267292 */ /* 0x000fe4000f8e3c3f */
[----:B------:R-:W-:-:S04]  /*2430*/  USHF.R.U32.HI UR4, URZ, 0x5, UR4 ;  /* 0x000000053f047899 */ /* 0x000fc80008011604 */
[----:B------:R-:W-:Y:S02]  /*2440*/  @UP1 ULOP3.LUT UR38, UR38, 0x1, UR4, 0x78, !UPT ;  /* 0x0000000126261892 */ /* 0x000fe4000f8e7804 */
[----:B------:R-:W-:Y:S01]  /*2450*/  UIMAD UR39, UR4, -0x25, UR39 ;  /* 0xffffffdb042778a4 */ /* 0x000fe2000f8e0227 */
[----:B0-----:R-:W-:Y:S11]  /*2460*/  @!P0 BRA `(.L_x_38) ;  /* 0x0000005c00a48947 */ /* 0x001ff60003800000 */
.L_x_229:
[----:B0-----:R-:W-:Y:S01]  /*2470*/  IMAD.SHL.U32 R3, R22, 0x40, RZ ;  /* 0x0000004016037824 */ /* 0x001fe200078e00ff */
[----:B------:R-:W-:Y:S01]  /*2480*/  ULDC UR6, c[0x0][0x284] ;  /* 0x0000a10000067ab9 */ /* 0x000fe20000000800 */
[----:B------:R-:W-:Y:S01]  /*2490*/  ULDC.64 UR4, c[0x0][0x5d0] ;  /* 0x0001740000047ab9 */ /* 0x000fe20000000a00 */
[----:B------:R-:W-:Y:S01]  /*24a0*/  SHF.R.S32.HI R10, RZ, 0x1f, R13 ;  /* 0x0000001fff0a7819 */ /* 0x000fe2000001140d */
[----:B------:R-:W-:Y:S01]  /*24b0*/  IMAD R7, R11, UR4, RZ ;  /* 0x000000040b077c24 */ /* 0x000fe2000f8e02ff */
[----:B------:R-:W-:Y:S01]  /*24c0*/  ISETP.GE.AND P0, PT, R3, UR6, PT ;  /* 0x0000000603007c0c */ /* 0x000fe2000bf06270 */
[C---:B------:R-:W-:Y:S01]  /*24d0*/  IMAD.WIDE.U32 R4, R18.reuse, UR4, R94 ;  /* 0x0000000412047c25 */ /* 0x040fe2000f8e005e */
[----:B------:R-:W-:Y:S02]  /*24e0*/  ULDC UR4, c[0x0][0x288] ;  /* 0x0000a20000047ab9 */ /* 0x000fe40000000800 */
[C---:B------:R-:W-:Y:S01]  /*24f0*/  ISETP.GE.OR P0, PT, R13.reuse, UR4, P0 ;  /* 0x000000040d007c0c */ /* 0x040fe20008706670 */
[----:B------:R-:W-:Y:S01]  /*2500*/  IMAD R7, R18, UR5, R7 ;  /* 0x0000000512077c24 */ /* 0x000fe2000f8e0207 */
[----:B------:R-:W-:-:S04]  /*2510*/  IADD3 R4, P1, R13, R4, RZ ;  /* 0x000000040d047210 */ /* 0x000fc80007f3e0ff */
[----:B------:R-:W-:-:S07]  /*2520*/  IADD3.X R5, R10, R5, R7, P1, !PT ;  /* 0x000000050a057210 */ /* 0x000fce0000ffe407 */
[----:B------:R-:W-:Y:S05]  /*2530*/  @P0 BRA `(.L_x_39) ;  /* 0x0000003000ac0947 */ /* 0x000fea0003800000 */
[----:B------:R-:W0:Y:S01]  /*2540*/  LDC.64 R8, c[0x0][0x5c8] ;  /* 0x00017200ff087b82 */ /* 0x000e220000000a00 */
[----:B------:R-:W-:Y:S01]  /*2550*/  IMAD.WIDE R14, R22, 0x40, R92 ;  /* 0x00000040160e7825 */ /* 0x000fe200078e025c */
[----:B------:R-:W-:Y:S01]  /*2560*/  ULDC.64 UR4, c[0x0][0x5c0] ;  /* 0x0001700000047ab9 */ /* 0x000fe20000000a00 */
[----:B------:R-:W-:Y:S02]  /*2570*/  BSSY B0, `(.L_x_39) ;  /* 0x0000327000007945 */ /* 0x000fe40003800000 */
[----:B------:R-:W-:Y:S02]  /*2580*/  IMAD.IADD R20, R100, 0x1, -R3 ;  /* 0x0000000164147824 */ /* 0x000fe400078e0a03 */
[----:B------:R-:W-:Y:S02]  /*2590*/  IMAD.IADD R19, R97, 0x1, -R13 ;  /* 0x0000000161137824 */ /* 0x000fe400078e0a0d */
[-C--:B0-----:R-:W-:Y:S02]  /*25a0*/  IMAD R0, R15, R8.reuse, RZ ;  /* 0x000000080f007224 */ /* 0x081fe400078e02ff */
[----:B------:R-:W-:-:S04]  /*25b0*/  IMAD.WIDE.U32 R4, R14, R8, R4 ;  /* 0x000000080e047225 */ /* 0x000fc800078e0004 */
[----:B------:R-:W-:Y:S01]  /*25c0*/  IMAD R7, R14, R9, R0 ;  /* 0x000000090e077224 */ /* 0x000fe200078e0200 */
[----:B------:R-:W-:-:S03]  /*25d0*/  IADD3 R4, P0, R4, UR4, RZ ;  /* 0x0000000404047c10 */ /* 0x000fc6000ff1e0ff */
[----:B------:R-:W-:Y:S01]  /*25e0*/  IMAD.IADD R7, R5, 0x1, R7 ;  /* 0x0000000105077824 */ /* 0x000fe200078e0207 */
[----:B------:R-:W-:-:S04]  /*25f0*/  LEA R6, P1, R8, R4, 0x3 ;  /* 0x0000000408067211 */ /* 0x000fc800078218ff */
[----:B------:R-:W-:Y:S02]  /*2600*/  IADD3.X R5, R7, UR5, RZ, P0, !PT ;  /* 0x0000000507057c10 */ /* 0x000fe400087fe4ff */
[----:B-----5:R-:W-:Y:S02]  /*2610*/  ISETP.NE.AND P0, PT, R91, RZ, PT ;  /* 0x000000ff5b00720c */ /* 0x020fe40003f05270 */
[----:B------:R-:W-:-:S11]  /*2620*/  LEA.HI.X R7, R8, R5, R9, 0x3, P1 ;  /* 0x0000000508077211 */ /* 0x000fd600008f1c09 */
[----:B------:R-:W-:Y:S05]  /*2630*/  @!P0 BRA `(.L_x_40) ;  /* 0x0000002400608947 */ /* 0x000fea0003800000 */
[----:B------:R-:W0:Y:S01]  /*2640*/  LDC.64 R104, c[0x0][0x5b0] ;  /* 0x00016c00ff687b82 */ /* 0x000e220000000a00 */
[----:B------:R-:W-:Y:S01]  /*2650*/  ULDC.64 UR4, c[0x0][0x5b8] ;  /* 0x00016e0000047ab9 */ /* 0x000fe20000000a00 */
[----:B------:R-:W-:Y:S01]  /*2660*/  ISETP.GE.AND P1, PT, R20, 0x1, PT ;  /* 0x000000011400780c */ /* 0x000fe20003f26270 */
[C---:B------:R-:W-:Y:S01]  /*2670*/  IMAD.WIDE.U32 R8, R18.reuse, UR4, R94 ;  /* 0x0000000412087c25 */ /* 0x040fe2000f8e005e */
[----:B------:R-:W-:Y:S02]  /*2680*/  BSSY B1, `(.L_x_41) ;  /* 0x000000e000017945 */ /* 0x000fe40003800000 */
[----:B------:R-:W-:Y:S01]  /*2690*/  ISETP.LT.OR P5, PT, R19, 0x1, !P1 ;  /* 0x000000011300780c */ /* 0x000fe20004fa1670 */
[----:B------:R-:W-:Y:S01]  /*26a0*/  IMAD R3, R11, UR4, RZ ;  /* 0x000000040b037c24 */ /* 0x000fe2000f8e02ff */
[----:B------:R-:W1:Y:S01]  /*26b0*/  LDC.64 R106, c[0x0][0x5a8] ;  /* 0x00016a00ff6a7b82 */ /* 0x000e620000000a00 */
[----:B------:R-:W-:Y:S02]  /*26c0*/  IADD3 R12, P0, R13, R8, RZ ;  /* 0x000000080d0c7210 */ /* 0x000fe40007f1e0ff */
[----:B------:R-:W-:-:S05]  /*26d0*/  IMAD R3, R18, UR5, R3 ;  /* 0x0000000512037c24 */ /* 0x000fca000f8e0203 */
[----:B------:R-:W-:Y:S01]  /*26e0*/  IADD3.X R13, R10, R9, R3, P0, !PT ;  /* 0x000000090a0d7210 */ /* 0x000fe200007fe403 */
[-C--:B0-----:R-:W-:Y:S02]  /*26f0*/  IMAD R0, R15, R104.reuse, RZ ;  /* 0x000000680f007224 */ /* 0x081fe400078e02ff */
[----:B------:R-:W-:-:S04]  /*2700*/  IMAD.WIDE.U32 R8, R14, R104, R12 ;  /* 0x000000680e087225 */ /* 0x000fc800078e000c */
[----:B------:R-:W-:Y:S01]  /*2710*/  IMAD R21, R14, R105, R0 ;  /* 0x000000690e157224 */ /* 0x000fe200078e0200 */
[----:B-1----:R-:W-:-:S04]  /*2720*/  IADD3 R8, P0, R8, R106, RZ ;  /* 0x0000006a08087210 */ /* 0x002fc80007f1e0ff */
[----:B------:R-:W-:Y:S01]  /*2730*/  IADD3.X R9, R107, R9, R21, P0, !PT ;  /* 0x000000096b097210 */ /* 0x000fe200007fe415 */
[----:B------:R-:W-:Y:S08]  /*2740*/  @P5 BRA `(.L_x_42) ;  /* 0x0000000000045947 */ /* 0x000ff00003800000 */
[----:B------:R0:W5:Y:S02]  /*2750*/  LDG.E.U8 R101, desc[UR36][R8.64] ;  /* 0x0000002408657981 */ /* 0x000164000c1e1100 */
.L_x_42:
[----:B------:R-:W-:Y:S05]  /*2760*/  BSYNC B1 ;  /* 0x0000000000017941 */ /* 0x000fea0003800000 */
.L_x_41:
[----:B-----5:R-:W-:Y:S01]  /*2770*/  LOP3.LUT R0, R101, 0xffff, RZ, 0xc0, !PT ;  /* 0x0000ffff65007812 */ /* 0x020fe200078ec0ff */
[----:B------:R-:W-:Y:S01]  /*2780*/  IMAD.SHL.U32 R10, R104, 0x8, RZ ;  /* 0x00000008680a7824 */ /* 0x000fe200078e00ff */
[----:B------:R-:W-:Y:S01]  /*2790*/  ISETP.LT.OR P2, PT, R19, 0x2, !P1 ;  /* 0x000000021300780c */ /* 0x000fe20004f41670 */
[----:B------:R-:W-:Y:S01]  /*27a0*/  BSSY B1, `(.L_x_43) ;  /* 0x000000e000017945 */ /* 0x000fe20003800000 */
[----:B------:R-:W-:Y:S02]  /*27b0*/  PRMT R0, R0, 0x8880, RZ ;  /* 0x0000888000007816 */ /* 0x000fe400000000ff */
[----:B------:R-:W-:Y:S02]  /*27c0*/  SHF.L.U64.HI R11, R104, 0x3, R105 ;  /* 0x00000003680b7819 */ /* 0x000fe40000010269 */
[----:B------:R-:W-:Y:S01]  /*27d0*/  ISETP.GE.AND P0, PT, R20, 0x9, PT ;  /* 0x000000091400780c */ /* 0x000fe20003f06270 */
[----:B------:R-:W-:Y:S02]  /*27e0*/  IMAD R3, R0, R91, RZ ;  /* 0x0000005b00037224 */ /* 0x000fe400078e02ff */
[----:B------:R-:W-:-:S04]  /*27f0*/  IMAD.WIDE.U32 R10, R14, R104, R10 ;  /* 0x000000680e0a7225 */ /* 0x000fc800078e000a */
[----:B------:R-:W-:Y:S01]  /*2800*/  @!P5 IMAD R15, R24, R90, R3 ;  /* 0x0000005a180fd224 */ /* 0x000fe200078e0203 */
[----:B------:R-:W-:Y:S01]  /*2810*/  IADD3 R10, P3, P4, R12, R106, R10 ;  /* 0x0000006a0c0a7210 */ /* 0x000fe20007c7e00a */
[----:B------:R-:W-:-:S03]  /*2820*/  IMAD.IADD R14, R21, 0x1, R11 ;  /* 0x00000001150e7824 */ /* 0x000fc600078e020b */
[----:B------:R1:W-:Y:S01]  /*2830*/  @!P5 STG.E.U8 desc[UR36][R4.64], R15 ;  /* 0x0000000f0400d986 */ /* 0x0003e2000c101124 */
[----:B------:R-:W-:Y:S08]  /*2840*/  @P2 BRA `(.L_x_44) ;  /* 0x00000000000c2947 */ /* 0x000ff00003800000 */
[----:B------:R-:W2:Y:S02]  /*2850*/  LDG.E.U8 R101, desc[UR36][R8.64+0x1] ;  /* 0x0000012408657981 */ /* 0x000ea4000c1e1100 */
[----:B--2---:R-:W-:-:S05]  /*2860*/  PRMT R0, R101, 0x8880, RZ ;  /* 0x0000888065007816 */ /* 0x004fca00000000ff */
[----:B------:R-:W-:-:S07]  /*2870*/  IMAD R3, R0, R91, RZ ;  /* 0x0000005b00037224 */ /* 0x000fce00078e02ff */
.L_x_44:
[----:B------:R-:W-:Y:S05]  /*2880*/  BSYNC B1 ;  /* 0x0000000000017941 */ /* 0x000fea0003800000 */
.L_x_43:
[----:B------:R-:W-:Y:S01]  /*2890*/  ISETP.LT.OR P5, PT, R19, 0x1, !P0 ;  /* 0x000000011300780c */ /* 0x000fe200047a1670 */
[----:B------:R-:W-:Y:S01]  /*28a0*/  @!P2 IMAD R25, R25, R90, R3 ;  /* 0x0000005a1919a224 */ /* 0x000fe200078e0203 */
[----:B------:R-:W-:Y:S01]  /*28b0*/  BSSY B1, `(.L_x_45) ;  /* 0x000000a000017945 */ /* 0x000fe20003800000 */
[----:B------:R-:W-:Y:S02]  /*28c0*/  IADD3.X R11, R13, R107, R14, P3, P4 ;  /* 0x0000006b0d0b7210 */ /* 0x000fe40001fe840e */
[C---:B------:R-:W-:Y:S01]  /*28d0*/  ISETP.LT.OR P3, PT, R19.reuse, 0x2, !P0 ;  /* 0x000000021300780c */ /* 0x040fe20004761670 */
[----:B------:R2:W-:Y:S01]  /*28e0*/  @!P2 STG.E.U8 desc[UR36][R4.64+0x1], R25 ;  /* 0x000001190400a986 */ /* 0x0005e2000c101124 */
[C---:B------:R-:W-:Y:S02]  /*28f0*/  ISETP.LT.OR P4, PT, R19.reuse, 0x9, !P1 ;  /* 0x000000091300780c */ /* 0x040fe40004f81670 */
[----:B------:R-:W-:-:S04]  /*2900*/  ISETP.LT.OR P2, PT, R19, 0xa, !P1 ;  /* 0x0000000a1300780c */ /* 0x000fc80004f41670 */
[----:B------:R-:W-:Y:S09]  /*2910*/  @P5 BRA `(.L_x_46) ;  /* 0x00000000000c5947 */ /* 0x000ff20003800000 */
[----:B------:R-:W3:Y:S02]  /*2920*/  LDG.E.U8 R101, desc[UR36][R10.64] ;  /* 0x000000240a657981 */ /* 0x000ee4000c1e1100 */
[----:B---3--:R-:W-:-:S05]  /*2930*/  PRMT R0, R101, 0x8880, RZ ;  /* 0x0000888065007816 */ /* 0x008fca00000000ff */
[----:B------:R-:W-:-:S07]  /*2940*/  IMAD R3, R0, R91, RZ ;  /* 0x0000005b00037224 */ /* 0x000fce00078e02ff */
.L_x_46:
[----:B------:R-:W-:Y:S05]  /*2950*/  BSYNC B1 ;  /* 0x0000000000017941 */ /* 0x000fea0003800000 */
.L_x_45:
[----:B------:R-:W-:Y:S01]  /*2960*/  @!P5 IMAD R13, R26, R90, R3 ;  /* 0x0000005a1a0dd224 */ /* 0x000fe200078e0203 */
[----:B------:R-:W-:Y:S04]  /*2970*/  BSSY B1, `(.L_x_47) ;  /* 0x0000006000017945 */ /* 0x000fe80003800000 */
[----:B------:R3:W-:Y:S01]  /*2980*/  @!P5 STG.E.U8 desc[UR36][R6.64], R13 ;  /* 0x0000000d0600d986 */ /* 0x0007e2000c101124 */
[----:B------:R-:W-:Y:S05]  /*2990*/  @P3 BRA `(.L_x_48) ;  /* 0x00000000000c3947 */ /* 0x000fea0003800000 */
[----:B------:R-:W4:Y:S02]  /*29a0*/  LDG.E.U8 R101, desc[UR36][R10.64+0x1] ;  /* 0x000001240a657981 */ /* 0x000f24000c1e1100 */
[----:B----4-:R-:W-:-:S05]  /*29b0*/  PRMT R0, R101, 0x8880, RZ ;  /* 0x0000888065007816 */ /* 0x010fca00000000ff */
[----:B------:R-:W-:-:S07]  /*29c0*/  IMAD R3, R0, R91, RZ ;  /* 0x0000005b00037224 */ /* 0x000fce00078e02ff */
.L_x_48:
[----:B------:R-:W-:Y:S05]  /*29d0*/  BSYNC B1 ;  /* 0x0000000000017941 */ /* 0x000fea0003800000 */
.L_x_47:
[----:B------:R-:W-:Y:S01]  /*29e0*/  @!P3 IMAD R27, R27, R90, R3 ;  /* 0x0000005a1b1bb224 */ /* 0x000fe200078e0203 */
[----:B------:R-:W-:Y:S04]  /*29f0*/  BSSY B1, `(.L_x_49) ;  /* 0x0000006000017945 */ /* 0x000fe80003800000 */
[----:B------:R4:W-:Y:S01]  /*2a00*/  @!P3 STG.E.U8 desc[UR36][R6.64+0x1], R27 ;  /* 0x0000011b0600b986 */ /* 0x0009e2000c101124 */
[----:B------:R-:W-:Y:S05]  /*2a10*/  @P4 BRA `(.L_x_50) ;  /* 0x00000000000c4947 */ /* 0x000fea0003800000 */
[----:B------:R-:W5:Y:S02]  /*2a20*/  LDG.E.U8 R101, desc[UR36][R8.64+0x8] ;  /* 0x0000082408657981 */ /* 0x000f64000c1e1100 */
[----:B-----5:R-:W-:-:S05]  /*2a30*/  PRMT R0, R101, 0x8880, RZ ;  /* 0x0000888065007816 */ /* 0x020fca00000000ff */
[----:B------:R-:W-:-:S07]  /*2a40*/  IMAD R3, R0, R91, RZ ;  /* 0x0000005b00037224 */ /* 0x000fce00078e02ff */
.L_x_50:
[----:B------:R-:W-:Y:S05]  /*2a50*/  BSYNC B1 ;  /* 0x0000000000017941 */ /* 0x000fea0003800000 */
.L_x_49:
[----:B---3--:R-:W-:Y:S01]  /*2a60*/  @!P4 IMAD R13, R28, R90, R3 ;  /* 0x0000005a1c0dc224 */ /* 0x008fe200078e0203 */
[----:B------:R-:W-:Y:S04]  /*2a70*/  BSSY B1, `(.L_x_51) ;  /* 0x0000006000017945 */ /* 0x000fe80003800000 */
[----:B------:R3:W-:Y:S01]  /*2a80*/  @!P4 STG.E.U8 desc[UR36][R4.64+0x8], R13 ;  /* 0x0000080d0400c986 */ /* 0x0007e2000c101124 */
[----:B------:R-:W-:Y:S05]  /*2a90*/  @P2 BRA `(.L_x_52) ;  /* 0x00000000000c2947 */ /* 0x000fea0003800000 */
[----:B------:R-:W5:Y:S02]  /*2aa0*/  LDG.E.U8 R101, desc[UR36][R8.64+0x9] ;  /* 0x0000092408657981 */ /* 0x000f64000c1e1100 */
[----:B-----5:R-:W-:-:S05]  /*2ab0*/  PRMT R0, R101, 0x8880, RZ ;  /* 0x0000888065007816 */ /* 0x020fca00000000ff */
[----:B------:R-:W-:-:S07]  /*2ac0*/  IMAD R3, R0, R91, RZ ;  /* 0x0000005b00037224 */ /* 0x000fce00078e02ff */
.L_x_52:
[----:B------:R-:W-:Y:S05]  /*2ad0*/  BSYNC B1 ;  /* 0x0000000000017941 */ /* 0x000fea0003800000 */
.L_x_51:
[----:B------:R-:W-:Y:S01]  /*2ae0*/  ISETP.LT.OR P4, PT, R19, 0x9, !P0 ;  /* 0x000000091300780c */ /* 0x000fe20004781670 */
[----:B------:R-:W-:Y:S01]  /*2af0*/  @!P2 IMAD R29, R29, R90, R3 ;  /* 0x0000005a1d1da224 */ /* 0x000fe200078e0203 */
[----:B------:R-:W-:Y:S01]  /*2b00*/  BSSY B1, `(.L_x_53) ;  /* 0x0000009000017945 */ /* 0x000fe20003800000 */
[C---:B------:R-:W-:Y:S02]  /*2b10*/  ISETP.LT.OR P3, PT, R19.reuse, 0xa, !P0 ;  /* 0x0000000a1300780c */ /* 0x040fe40004761670 */
[C---:B------:R-:W-:Y:S01]  /*2b20*/  ISETP.LT.OR P5, PT, R19.reuse, 0x11, !P1 ;  /* 0x000000111300780c */ /* 0x040fe20004fa1670 */
[----:B------:R0:W-:Y:S01]  /*2b30*/  @!P2 STG.E.U8 desc[UR36][R4.64+0x9], R29 ;  /* 0x0000091d0400a986 */ /* 0x0001e2000c101124 */
[----:B------:R-:W-:-:S06]  /*2b40*/  ISETP.LT.OR P2, PT, R19, 0x12, !P1 ;  /* 0x000000121300780c */ /* 0x000fcc0004f41670 */
[----:B------:R-:W-:Y:S07]  /*2b50*/  @P4 BRA `(.L_x_54) ;  /* 0x00000000000c4947 */ /* 0x000fee0003800000 */
[----:B------:R-:W5:Y:S02]  /*2b60*/  LDG.E.U8 R101, desc[UR36][R10.64+0x8] ;  /* 0x000008240a657981 */ /* 0x000f64000c1e1100 */
[----:B-----5:R-:W-:-:S05]  /*2b70*/  PRMT R0, R101, 0x8880, RZ ;  /* 0x0000888065007816 */ /* 0x020fca00000000ff */
[----:B------:R-:W-:-:S07]  /*2b80*/  IMAD R3, R0, R91, RZ ;  /* 0x0000005b00037224 */ /* 0x000fce00078e02ff */
.L_x_54:
[----:B------:R-:W-:Y:S05]  /*2b90*/  BSYNC B1 ;  /* 0x0000000000017941 */ /* 0x000fea0003800000 */
.L_x_53:
[----:B---3--:R-:W-:Y:S01]  /*2ba0*/  @!P4 IMAD R13, R30, R90, R3 ;  /* 0x0000005a1e0dc224 */ /* 0x008fe200078e0203 */
[----:B------:R-:W-:Y:S04]  /*2bb0*/  BSSY B1, `(.L_x_55) ;  /* 0x0000006000017945 */ /* 0x000fe80003800000 */
[----:B------:R3:W-:Y:S01]  /*2bc0*/  @!P4 STG.E.U8 desc[UR36][R6.64+0x8], R13 ;  /* 0x0000080d0600c986 */ /* 0x0007e2000c101124 */
[----:B------:R-:W-:Y:S05]  /*2bd0*/  @P3 BRA `(.L_x_56) ;  /* 0x00000000000c3947 */ /* 0x000fea0003800000 */
[----:B------:R-:W5:Y:S02]  /*2be0*/  LDG.E.U8 R101, desc[UR36][R10.64+0x9] ;  /* 0x000009240a657981 */ /* 0x000f64000c1e1100 */
[----:B-----5:R-:W-:-:S05]  /*2bf0*/  PRMT R0, R101, 0x8880, RZ ;  /* 0x0000888065007816 */ /* 0x020fca00000000ff */
[----:B------:R-:W-:-:S07]  /*2c00*/  IMAD R3, R0, R91, RZ ;  /* 0x0000005b00037224 */ /* 0x000fce00078e02ff */
.L_x_56:
[----:B------:R-:W-:Y:S05]  /*2c10*/  BSYNC B1 ;  /* 0x0000000000017941 */ /* 0x000fea0003800000 */
.L_x_55:
[----:B------:R-:W-:Y:S01]  /*2c20*/  @!P3 IMAD R31, R31, R90, R3 ;  /* 0x0000005a1f1fb224 */ /* 0x000fe200078e0203 */
[----:B------:R-:W-:Y:S04]  /*2c30*/  BSSY B1, `(.L_x_57) ;  /* 0x0000006000017945 */ /* 0x000fe80003800000 */
[----:B------:R0:W-:Y:S01]  /*2c40*/  @!P3 STG.E.U8 desc[UR36][R6.64+0x9], R31 ;  /* 0x0000091f0600b986 */ /* 0x0001e2000c101124 */
[----:B------:R-:W-:Y:S05]  /*2c50*/  @P5 BRA `(.L_x_58) ;  /* 0x00000000000c5947 */ /* 0x000fea0003800000 */
[----:B------:R-:W5:Y:S02]  /*2c60*/  LDG.E.U8 R101, desc[UR36][R8.64+0x10] ;  /* 0x0000102408657981 */ /* 0x000f64000c1e1100 */
[----:B-----5:R-:W-:-:S05]  /*2c70*/  PRMT R0, R101, 0x8880, RZ ;  /* 0x0000888065007816 */ /* 0x020fca00000000ff */
[----:B------:R-:W-:-:S07]  /*2c80*/  IMAD R3, R0, R91, RZ ;  /* 0x0000005b00037224 */ /* 0x000fce00078e02ff */
.L_x_58:
[----:B------:R-:W-:Y:S05]  /*2c90*/  BSYNC B1 ;  /* 0x0000000000017941 */ /* 0x000fea0003800000 */
.L_x_57:
[----:B---3--:R-:W-:Y:S01]  /*2ca0*/  @!P5 IMAD R13, R32, R90, R3 ;  /* 0x0000005a200dd224 */ /* 0x008fe200078e0203 */
[----:B------:R-:W-:Y:S04]  /*2cb0*/  BSSY B1, `(.L_x_59) ;  /* 0x0000006000017945 */ /* 0x000fe80003800000 */
[----:B------:R3:W-:Y:S01]  /*2cc0*/  @!P5 STG.E.U8 desc[UR36][R4.64+0x10], R13 ;  /* 0x0000100d0400d986 */ /* 0x0007e2000c101124 */
[----:B------:R-:W-:Y:S05]  /*2cd0*/  @P2 BRA `(.L_x_60) ;  /* 0x00000000000c2947 */ /* 0x000fea0003800000 */
[----:B------:R-:W5:Y:S02]  /*2ce0*/  LDG.E.U8 R101, desc[UR36][R8.64+0x11] ;  /* 0x0000112408657981 */ /* 0x000f64000c1e1100 */
[----:B-----5:R-:W-:-:S05]  /*2cf0*/  PRMT R0, R101, 0x8880, RZ ;  /* 0x0000888065007816 */ /* 0x020fca00000000ff */
[----:B------:R-:W-:-:S07]  /*2d00*/  IMAD R3, R0, R91, RZ ;  /* 0x0000005b00037224 */ /* 0x000fce00078e02ff */
.L_x_60:
[----:B------:R-:W-:Y:S05]  /*2d10*/  BSYNC B1 ;  /* 0x0000000000017941 */ /* 0x000fea0003800000 */
.L_x_59:
        /* <DEDUP_REMOVED lines=11> */
.L_x_62:
[----:B------:R-:W-:Y:S05]  /*2dd0*/  BSYNC B1 ;  /* 0x0000000000017941 */ /* 0x000fea0003800000 */
.L_x_61:
[----:B---3--:R-:W-:Y:S01]  /*2de0*/  @!P4 IMAD R13, R34, R90, R3 ;  /* 0x0000005a220dc224 */ /* 0x008fe200078e0203 */
[----:B------:R-:W-:Y:S04]  /*2df0*/  BSSY B1, `(.L_x_63) ;  /* 0x0000006000017945 */ /* 0x000fe80003800000 */
[----:B------:R3:W-:Y:S01]  /*2e00*/  @!P4 STG.E.U8 desc[UR36][R6.64+0x10], R13 ;  /* 0x0000100d0600c986 */ /* 0x0007e2000c101124 */
[----:B------:R-:W-:Y:S05]  /*2e10*/  @P3 BRA `(.L_x_64) ;  /* 0x00000000000c3947 */ /* 0x000fea0003800000 */
[----:B------:R-:W5:Y:S02]  /*2e20*/  LDG.E.U8 R101, desc[UR36][R10.64+0x11] ;  /* 0x000011240a657981 */ /* 0x000f64000c1e1100 */
[----:B-----5:R-:W-:-:S05]  /*2e30*/  PRMT R0, R101, 0x8880, RZ ;  /* 0x0000888065007816 */ /* 0x020fca00000000ff */
[----:B------:R-:W-:-:S07]  /*2e40*/  IMAD R3, R0, R91, RZ ;  /* 0x0000005b00037224 */ /* 0x000fce00078e02ff */
.L_x_64:
[----:B------:R-:W-:Y:S05]  /*2e50*/  BSYNC B1 ;  /* 0x0000000000017941 */ /* 0x000fea0003800000 */
.L_x_63:
[----:B------:R-:W-:Y:S01]  /*2e60*/  @!P3 IMAD R35, R35, R90, R3 ;  /* 0x0000005a2323b224 */ /* 0x000fe200078e0203 */
[----:B------:R-:W-:Y:S04]  /*2e70*/  BSSY B1, `(.L_x_65) ;  /* 0x0000006000017945 */ /* 0x000fe80003800000 */
[----:B------:R0:W-:Y:S01]  /*2e80*/  @!P3 STG.E.U8 desc[UR36][R6.64+0x11], R35 ;  /* 0x000011230600b986 */ /* 0x0001e2000c101124 */
[----:B------:R-:W-:Y:S05]  /*2e90*/  @P5 BRA `(.L_x_66) ;  /* 0x00000000000c5947 */ /* 0x000fea0003800000 */
[----:B------:R-:W5:Y:S02]  /*2ea0*/  LDG.E.U8 R101, desc[UR36][R8.64+0x18] ;  /* 0x0000182408657981 */ /* 0x000f64000c1e1100 */
[----:B-----5:R-:W-:-:S05]  /*2eb0*/  PRMT R0, R101, 0x8880, RZ ;  /* 0x0000888065007816 */ /* 0x020fca00000000ff */
[----:B------:R-:W-:-:S07]  /*2ec0*/  IMAD R3, R0, R91, RZ ;  /* 0x0000005b00037224 */ /* 0x000fce00078e02ff */
.L_x_66:
[----:B------:R-:W-:Y:S05]  /*2ed0*/  BSYNC B1 ;  /* 0x0000000000017941 */ /* 0x000fea0003800000 */
.L_x_65:
[----:B---3--:R-:W-:Y:S01]  /*2ee0*/  @!P5 IMAD R13, R36, R90, R3 ;  /* 0x0000005a240dd224 */ /* 0x008fe200078e0203 */
[----:B------:R-:W-:Y:S04]  /*2ef0*/  BSSY B1, `(.L_x_67) ;  /* 0x0000006000017945 */ /* 0x000fe80003800000 */
[----:B------:R3:W-:Y:S01]  /*2f00*/  @!P5 STG.E.U8 desc[UR36][R4.64+0x18], R13 ;  /* 0x0000180d0400d986 */ /* 0x0007e2000c101124 */
[----:B------:R-:W-:Y:S05]  /*2f10*/  @P2 BRA `(.L_x_68) ;  /* 0x00000000000c2947 */ /* 0x000fea0003800000 */
[----:B------:R-:W5:Y:S02]  /*2f20*/  LDG.E.U8 R101, desc[UR36][R8.64+0x19] ;  /* 0x0000192408657981 */ /* 0x000f64000c1e1100 */
[----:B-----5:R-:W-:-:S05]  /*2f30*/  PRMT R0, R101, 0x8880, RZ ;  /* 0x0000888065007816 */ /* 0x020fca00000000ff */
[----:B------:R-:W-:-:S07]  /*2f40*/  IMAD R3, R0, R91, RZ ;  /* 0x0000005b00037224 */ /* 0x000fce00078e02ff */
.L_x_68:
[----:B------:R-:W-:Y:S05]  /*2f50*/  BSYNC B1 ;  /* 0x0000000000017941 */ /* 0x000fea0003800000 */
.L_x_67:
        /* <DEDUP_REMOVED lines=11> */
.L_x_70:
[----:B------:R-:W-:Y:S05]  /*3010*/  BSYNC B1 ;  /* 0x0000000000017941 */ /* 0x000fea0003800000 */
.L_x_69:
[----:B---3--:R-:W-:Y:S01]  /*3020*/  @!P4 IMAD R13, R38, R90, R3 ;  /* 0x0000005a260dc224 */ /* 0x008fe200078e0203 */
[----:B------:R-:W-:Y:S04]  /*3030*/  BSSY B1, `(.L_x_71) ;  /* 0x0000006000017945 */ /* 0x000fe80003800000 */
[----:B------:R3:W-:Y:S01]  /*3040*/  @!P4 STG.E.U8 desc[UR36][R6.64+0x18], R13 ;  /* 0x0000180d0600c986 */ /* 0x0007e2000c101124 */
[----:B------:R-:W-:Y:S05]  /*3050*/  @P3 BRA `(.L_x_72) ;  /* 0x00000000000c3947 */ /* 0x000fea0003800000 */
[----:B------:R-:W5:Y:S02]  /*3060*/  LDG.E.U8 R101, desc[UR36][R10.64+0x19] ;  /* 0x000019240a657981 */ /* 0x000f64000c1e1100 */
[----:B-----5:R-:W-:-:S05]  /*3070*/  PRMT R0, R101, 0x8880, RZ ;  /* 0x0000888065007816 */ /* 0x020fca00000000ff */
[----:B------:R-:W-:-:S07]  /*3080*/  IMAD R3, R0, R91, RZ ;  /* 0x0000005b00037224 */ /* 0x000fce00078e02ff */
.L_x_72:
[----:B------:R-:W-:Y:S05]  /*3090*/  BSYNC B1 ;  /* 0x0000000000017941 */ /* 0x000fea0003800000 */
.L_x_71:
[----:B------:R-:W-:Y:S01]  /*30a0*/  @!P3 IMAD R39, R39, R90, R3 ;  /* 0x0000005a2727b224 */ /* 0x000fe200078e0203 */
[----:B------:R-:W-:Y:S04]  /*30b0*/  BSSY B1, `(.L_x_73) ;  /* 0x0000006000017945 */ /* 0x000fe80003800000 */
[----:B------:R0:W-:Y:S01]  /*30c0*/  @!P3 STG.E.U8 desc[UR36][R6.64+0x19], R39 ;  /* 0x000019270600b986 */ /* 0x0001e2000c101124 */
[----:B------:R-:W-:Y:S05]  /*30d0*/  @P5 BRA `(.L_x_74) ;  /* 0x00000000000c5947 */ /* 0x000fea0003800000 */
[----:B------:R-:W5:Y:S02]  /*30e0*/  LDG.E.U8 R101, desc[UR36][R8.64+0x20] ;  /* 0x0000202408657981 */ /* 0x000f64000c1e1100 */
[----:B-----5:R-:W-:-:S05]  /*30f0*/  PRMT R0, R101, 0x8880, RZ ;  /* 0x0000888065007816 */ /* 0x020fca00000000ff */
[----:B------:R-:W-:-:S07]  /*3100*/  IMAD R3, R0, R91, RZ ;  /* 0x0000005b00037224 */ /* 0x000fce00078e02ff */
.L_x_74:
[----:B------:R-:W-:Y:S05]  /*3110*/  BSYNC B1 ;  /* 0x0000000000017941 */ /* 0x000fea0003800000 */
.L_x_73:
[----:B---3--:R-:W-:Y:S01]  /*3120*/  @!P5 IMAD R13, R40, R90, R3 ;  /* 0x0000005a280dd224 */ /* 0x008fe200078e0203 */
[----:B------:R-:W-:Y:S04]  /*3130*/  BSSY B1, `(.L_x_75) ;  /* 0x0000006000017945 */ /* 0x000fe80003800000 */
[----:B------:R3:W-:Y:S01]  /*3140*/  @!P5 STG.E.U8 desc[UR36][R4.64+0x20], R13 ;  /* 0x0000200d0400d986 */ /* 0x0007e2000c101124 */
[----:B------:R-:W-:Y:S05]  /*3150*/  @P2 BRA `(.L_x_76) ;  /* 0x00000000000c2947 */ /* 0x000fea0003800000 */
[----:B------:R-:W5:Y:S02]  /*3160*/  LDG.E.U8 R101, desc[UR36][R8.64+0x21] ;  /* 0x0000212408657981 */ /* 0x000f64000c1e1100 */
[----:B-----5:R-:W-:-:S05]  /*3170*/  PRMT R0, R101, 0x8880, RZ ;  /* 0x0000888065007816 */ /* 0x020fca00000000ff */
[----:B------:R-:W-:-:S07]  /*3180*/  IMAD R3, R0, R91, RZ ;  /* 0x0000005b00037224 */ /* 0x000fce00078e02ff */
.L_x_76:
[----:B------:R-:W-:Y:S05]  /*3190*/  BSYNC B1 ;  /* 0x0000000000017941 */ /* 0x000fea0003800000 */
.L_x_75:
        /* <DEDUP_REMOVED lines=11> */
.L_x_78:
[----:B------:R-:W-:Y:S05]  /*3250*/  BSYNC B1 ;  /* 0x0000000000017941 */ /* 0x000fea0003800000 */
.L_x_77:
[----:B---3--:R-:W-:Y:S01]  /*3260*/  @!P4 IMAD R13, R42, R90, R3 ;  /* 0x0000005a2a0dc224 */ /* 0x008fe200078e0203 */
[----:B------:R-:W-:Y:S04]  /*3270*/  BSSY B1, `(.L_x_79) ;  /* 0x0000006000017945 */ /* 0x000fe80003800000 */
[----:B------:R3:W-:Y:S01]  /*3280*/  @!P4 STG.E.U8 desc[UR36][R6.64+0x20], R13 ;  /* 0x0000200d0600c986 */ /* 0x0007e2000c101124 */
[----:B------:R-:W-:Y:S05]  /*3290*/  @P3 BRA `(.L_x_80) ;  /* 0x00000000000c3947 */ /* 0x000fea0003800000 */
[----:B------:R-:W5:Y:S02]  /*32a0*/  LDG.E.U8 R101, desc[UR36][R10.64+0x21] ;  /* 0x000021240a657981 */ /* 0x000f64000c1e1100 */
[----:B-----5:R-:W-:-:S05]  /*32b0*/  PRMT R0, R101, 0x8880, RZ ;  /* 0x0000888065007816 */ /* 0x020fca00000000ff */
[----:B------:R-:W-:-:S07]  /*32c0*/  IMAD R3, R0, R91, RZ ;  /* 0x0000005b00037224 */ /* 0x000fce00078e02ff */
.L_x_80:
[----:B------:R-:W-:Y:S05]  /*32d0*/  BSYNC B1 ;  /* 0x0000000000017941 */ /* 0x000fea0003800000 */
.L_x_79:
[----:B------:R-:W-:Y:S01]  /*32e0*/  @!P3 IMAD R43, R43, R90, R3 ;  /* 0x0000005a2b2bb224 */ /* 0x000fe200078e0203 */
[----:B------:R-:W-:Y:S04]  /*32f0*/  BSSY B1, `(.L_x_81) ;  /* 0x0000006000017945 */ /* 0x000fe80003800000 */
[----:B------:R0:W-:Y:S01]  /*3300*/  @!P3 STG.E.U8 desc[UR36][R6.64+0x21], R43 ;  /* 0x0000212b0600b986 */ /* 0x0001e2000c101124 */
[----:B------:R-:W-:Y:S05]  /*3310*/  @P5 BRA `(.L_x_82) ;  /* 0x00000000000c5947 */ /* 0x000fea0003800000 */
[----:B------:R-:W5:Y:S02]  /*3320*/  LDG.E.U8 R101, desc[UR36][R8.64+0x28] ;  /* 0x0000282408657981 */ /* 0x000f64000c1e1100 */
[----:B-----5:R-:W-:-:S05]  /*3330*/  PRMT R0, R101, 0x8880, RZ ;  /* 0x0000888065007816 */ /* 0x020fca00000000ff */
[----:B------:R-:W-:-:S07]  /*3340*/  IMAD R3, R0, R91, RZ ;  /* 0x0000005b00037224 */ /* 0x000fce00078e02ff */
.L_x_82:
[----:B------:R-:W-:Y:S05]  /*3350*/  BSYNC B1 ;  /* 0x0000000000017941 */ /* 0x000fea0003800000 */
.L_x_81:
[----:B---3--:R-:W-:Y:S01]  /*3360*/  @!P5 IMAD R13, R44, R90, R3 ;  /* 0x0000005a2c0dd224 */ /* 0x008fe200078e0203 */
[----:B------:R-:W-:Y:S04]  /*3370*/  BSSY B1, `(.L_x_83) ;  /* 0x0000006000017945 */ /* 0x000fe80003800000 */
[----:B------:R3:W-:Y:S01]  /*3380*/  @!P5 STG.E.U8 desc[UR36][R4.64+0x28], R13 ;  /* 0x0000280d0400d986 */ /* 0x0007e2000c101124 */
[----:B------:R-:W-:Y:S05]  /*3390*/  @P2 BRA `(.L_x_84) ;  /* 0x00000000000c2947 */ /* 0x000fea0003800000 */
[----:B------:R-:W5:Y:S02]  /*33a0*/  LDG.E.U8 R101, desc[UR36][R8.64+0x29] ;  /* 0x0000292408657981 */ /* 0x000f64000c1e1100 */
[----:B-----5:R-:W-:-:S05]  /*33b0*/  PRMT R0, R101, 0x8880, RZ ;  /* 0x0000888065007816 */ /* 0x020fca00000000ff */
[----:B------:R-:W-:-:S07]  /*33c0*/  IMAD R3, R0, R91, RZ ;  /* 0x0000005b00037224 */ /* 0x000fce00078e02ff */
.L_x_84:
[----:B------:R-:W-:Y:S05]  /*33d0*/  BSYNC B1 ;  /* 0x0000000000017941 */ /* 0x000fea0003800000 */
.L_x_83:
        /* <DEDUP_REMOVED lines=11> */
.L_x_86:
[----:B------:R-:W-:Y:S05]  /*3490*/  BSYNC B1 ;  /* 0x0000000000017941 */ /* 0x000fea0003800000 */
.L_x_85:
[----:B---3--:R-:W-:Y:S01]  /*34a0*/  @!P4 IMAD R13, R46, R90, R3 ;  /* 0x0000005a2e0dc224 */ /* 0x008fe200078e0203 */
[----:B------:R-:W-:Y:S04]  /*34b0*/  BSSY B1, `(.L_x_87) ;  /* 0x0000006000017945 */ /* 0x000fe80003800000 */
[----:B------:R3:W-:Y:S01]  /*34c0*/  @!P4 STG.E.U8 desc[UR36][R6.64+0x28], R13 ;  /* 0x0000280d0600c986 */ /* 0x0007e2000c101124 */
[----:B------:R-:W-:Y:S05]  /*34d0*/  @P3 BRA `(.L_x_88) ;  /* 0x00000000000c3947 */ /* 0x000fea0003800000 */
[----:B------:R-:W5:Y:S02]  /*34e0*/  LDG.E.U8 R101, desc[UR36][R10.64+0x29] ;  /* 0x000029240a657981 */ /* 0x000f64000c1e1100 */
[----:B-----5:R-:W-:-:S05]  /*34f0*/  PRMT R0, R101, 0x8880, RZ ;  /* 0x0000888065007816 */ /* 0x020fca00000000ff */
[----:B------:R-:W-:-:S07]  /*3500*/  IMAD R3, R0, R91, RZ ;  /* 0x0000005b00037224 */ /* 0x000fce00078e02ff */
.L_x_88:
[----:B------:R-:W-:Y:S05]  /*3510*/  BSYNC B1 ;  /* 0x0000000000017941 */ /* 0x000fea0003800000 */
.L_x_87:
[----:B------:R-:W-:Y:S01]  /*3520*/  @!P3 IMAD R47, R47, R90, R3 ;  /* 0x0000005a2f2fb224 */ /* 0x000fe200078e0203 */
[----:B------:R-:W-:Y:S04]  /*3530*/  BSSY B1, `(.L_x_89) ;  /* 0x0000006000017945 */ /* 0x000fe80003800000 */
[----:B------:R0:W-:Y:S01]  /*3540*/  @!P3 STG.E.U8 desc[UR36][R6.64+0x29], R47 ;  /* 0x0000292f0600b986 */ /* 0x0001e2000c101124 */
[----:B------:R-:W-:Y:S05]  /*3550*/  @P5 BRA `(.L_x_90) ;  /* 0x00000000000c5947 */ /* 0x000fea0003800000 */
[----:B------:R-:W5:Y:S02]  /*3560*/  LDG.E.U8 R101, desc[UR36][R8.64+0x30] ;  /* 0x0000302408657981 */ /* 0x000f64000c1e1100 */
[----:B-----5:R-:W-:-:S05]  /*3570*/  PRMT R0, R101, 0x8880, RZ ;  /* 0x0000888065007816 */ /* 0x020fca00000000ff */
[----:B------:R-:W-:-:S07]  /*3580*/  IMAD R3, R0, R91, RZ ;  /* 0x0000005b00037224 */ /* 0x000fce00078e02ff */
.L_x_90:
[----:B------:R-:W-:Y:S05]  /*3590*/  BSYNC B1 ;  /* 0x0000000000017941 */ /* 0x000fea0003800000 */
.L_x_89:
[----:B---3--:R-:W-:Y:S01]  /*35a0*/  @!P5 IMAD R13, R48, R90, R3 ;  /* 0x0000005a300dd224 */ /* 0x008fe200078e0203 */
[----:B------:R-:W-:Y:S04]  /*35b0*/  BSSY B1, `(.L_x_91) ;  /* 0x0000006000017945 */ /* 0x000fe80003800000 */
[----:B------:R3:W-:Y:S01]  /*35c0*/  @!P5 STG.E.U8 desc[UR36][R4.64+0x30], R13 ;  /* 0x0000300d0400d986 */ /* 0x0007e2000c101124 */
[----:B------:R-:W-:Y:S05]  /*35d0*/  @P2 BRA `(.L_x_92) ;  /* 0x00000000000c2947 */ /* 0x000fea0003800000 */
[----:B------:R-:W5:Y:S02]  /*35e0*/  LDG.E.U8 R101, desc[UR36][R8.64+0x31] ;  /* 0x0000312408657981 */ /* 0x000f64000c1e1100 */
[----:B-----5:R-:W-:-:S05]  /*35f0*/  PRMT R0, R101, 0x8880, RZ ;  /* 0x0000888065007816 */ /* 0x020fca00000000ff */
[----:B------:R-:W-:-:S07]  /*3600*/  IMAD R3, R0, R91, RZ ;  /* 0x0000005b00037224 */ /* 0x000fce00078e02ff */
.L_x_92:
[----:B------:R-:W-:Y:S05]  /*3610*/  BSYNC B1 ;  /* 0x0000000000017941 */ /* 0x000fea0003800000 */
.L_x_91:
        /* <DEDUP_REMOVED lines=11> */
.L_x_94:
[----:B------:R-:W-:Y:S05]  /*36d0*/  BSYNC B1 ;  /* 0x0000000000017941 */ /* 0x000fea0003800000 */
.L_x_93:
[----:B---3--:R-:W-:Y:S01]  /*36e0*/  @!P4 IMAD R13, R50, R90, R3 ;  /* 0x0000005a320dc224 */ /* 0x008fe200078e0203 */
[----:B------:R-:W-:Y:S04]  /*36f0*/  BSSY B1, `(.L_x_95) ;  /* 0x0000006000017945 */ /* 0x000fe80003800000 */
[----:B------:R3:W-:Y:S01]  /*3700*/  @!P4 STG.E.U8 desc[UR36][R6.64+0x30], R13 ;  /* 0x0000300d0600c986 */ /* 0x0007e2000c101124 */
[----:B------:R-:W-:Y:S05]  /*3710*/  @P3 BRA `(.L_x_96) ;  /* 0x00000000000c3947 */ /* 0x000fea0003800000 */
[----:B------:R-:W5:Y:S02]  /*3720*/  LDG.E.U8 R101, desc[UR36][R10.64+0x31] ;  /* 0x000031240a657981 */ /* 0x000f64000c1e1100 */
[----:B-----5:R-:W-:-:S05]  /*3730*/  PRMT R0, R101, 0x8880, RZ ;  /* 0x0000888065007816 */ /* 0x020fca00000000ff */
[----:B------:R-:W-:-:S07]  /*3740*/  IMAD R3, R0, R91, RZ ;  /* 0x0000005b00037224 */ /* 0x000fce00078e02ff */
.L_x_96:
[----:B------:R-:W-:Y:S05]  /*3750*/  BSYNC B1 ;  /* 0x0000000000017941 */ /* 0x000fea0003800000 */
.L_x_95:
[----:B------:R-:W-:Y:S01]  /*3760*/  @!P3 IMAD R51, R51, R90, R3 ;  /* 0x0000005a3333b224 */ /* 0x000fe200078e0203 */
[----:B------:R-:W-:Y:S04]  /*3770*/  BSSY B1, `(.L_x_97) ;  /* 0x0000006000017945 */ /* 0x000fe80003800000 */
[----:B------:R0:W-:Y:S01]  /*3780*/  @!P3 STG.E.U8 desc[UR36][R6.64+0x31], R51 ;  /* 0x000031330600b986 */ /* 0x0001e2000c101124 */
[----:B------:R-:W-:Y:S05]  /*3790*/  @P5 BRA `(.L_x_98) ;  /* 0x00000000000c5947 */ /* 0x000fea0003800000 */
[----:B------:R-:W5:Y:S02]  /*37a0*/  LDG.E.U8 R101, desc[UR36][R8.64+0x38] ;  /* 0x0000382408657981 */ /* 0x000f64000c1e1100 */
[----:B-----5:R-:W-:-:S05]  /*37b0*/  PRMT R0, R101, 0x8880, RZ ;  /* 0x0000888065007816 */ /* 0x020fca00000000ff */
[----:B------:R-:W-:-:S07]  /*37c0*/  IMAD R3, R0, R91, RZ ;  /* 0x0000005b00037224 */ /* 0x000fce00078e02ff */
.L_x_98:
[----:B------:R-:W-:Y:S05]  /*37d0*/  BSYNC B1 ;  /* 0x0000000000017941 */ /* 0x000fea0003800000 */
.L_x_97:
[----:B---3--:R-:W-:Y:S01]  /*37e0*/  @!P5 IMAD R13, R52, R90, R3 ;  /* 0x0000005a340dd224 */ /* 0x008fe200078e0203 */
[----:B------:R-:W-:Y:S04]  /*37f0*/  BSSY B1, `(.L_x_99) ;  /* 0x0000006000017945 */ /* 0x000fe80003800000 */
[----:B------:R3:W-:Y:S01]  /*3800*/  @!P5 STG.E.U8 desc[UR36][R4.64+0x38], R13 ;  /* 0x0000380d0400d986 */ /* 0x0007e2000c101124 */
[----:B------:R-:W-:Y:S05]  /*3810*/  @P2 BRA `(.L_x_100) ;  /* 0x00000000000c2947 */ /* 0x000fea0003800000 */
[----:B------:R-:W5:Y:S02]  /*3820*/  LDG.E.U8 R101, desc[UR36][R8.64+0x39] ;  /* 0x0000392408657981 */ /* 0x000f64000c1e1100 */
[----:B-----5:R-:W-:-:S05]  /*3830*/  PRMT R0, R101, 0x8880, RZ ;  /* 0x0000888065007816 */ /* 0x020fca00000000ff */
[----:B------:R-:W-:-:S07]  /*3840*/  IMAD R3, R0, R91, RZ ;  /* 0x0000005b00037224 */ /* 0x000fce00078e02ff */
.L_x_100:
[----:B------:R-:W-:Y:S05]  /*3850*/  BSYNC B1 ;  /* 0x0000000000017941 */ /* 0x000fea0003800000 */
.L_x_99:
        /* <DEDUP_REMOVED lines=11> */
.L_x_102:
[----:B------:R-:W-:Y:S05]  /*3910*/  BSYNC B1 ;  /* 0x0000000000017941 */ /* 0x000fea0003800000 */
.L_x_101:
[----:B---3--:R-:W-:Y:S01]  /*3920*/  @!P4 IMAD R13, R54, R90, R3 ;  /* 0x0000005a360dc224 */ /* 0x008fe200078e0203 */
[----:B------:R-:W-:Y:S04]  /*3930*/  BSSY B1, `(.L_x_103) ;  /* 0x0000006000017945 */ /* 0x000fe80003800000 */
[----:B------:R3:W-:Y:S01]  /*3940*/  @!P4 STG.E.U8 desc[UR36][R6.64+0x38], R13 ;  /* 0x0000380d0600c986 */ /* 0x0007e2000c101124 */
[----:B------:R-:W-:Y:S05]  /*3950*/  @P3 BRA `(.L_x_104) ;  /* 0x00000000000c3947 */ /* 0x000fea0003800000 */
[----:B------:R-:W5:Y:S02]  /*3960*/  LDG.E.U8 R101, desc[UR36][R10.64+0x39] ;  /* 0x000039240a657981 */ /* 0x000f64000c1e1100 */
[----:B-----5:R-:W-:-:S05]  /*3970*/  PRMT R0, R101, 0x8880, RZ ;  /* 0x0000888065007816 */ /* 0x020fca00000000ff */
[----:B------:R-:W-:-:S07]  /*3980*/  IMAD R3, R0, R91, RZ ;  /* 0x0000005b00037224 */ /* 0x000fce00078e02ff */
.L_x_104:
[----:B------:R-:W-:Y:S05]  /*3990*/  BSYNC B1 ;  /* 0x0000000000017941 */ /* 0x000fea0003800000 */
.L_x_103:
[----:B------:R-:W-:Y:S01]  /*39a0*/  @!P3 IMAD R55, R55, R90, R3 ;  /* 0x0000005a3737b224 */ /* 0x000fe200078e0203 */
[----:B------:R-:W-:Y:S04]  /*39b0*/  BSSY B1, `(.L_x_105) ;  /* 0x0000006000017945 */ /* 0x000fe80003800000 */
[----:B------:R0:W-:Y:S01]  /*39c0*/  @!P3 STG.E.U8 desc[UR36][R6.64+0x39], R55 ;  /* 0x000039370600b986 */ /* 0x0001e2000c101124 */
[----:B------:R-:W-:Y:S05]  /*39d0*/  @P5 BRA `(.L_x_106) ;  /* 0x00000000000c5947 */ /* 0x000fea0003800000 */
[----:B------:R-:W5:Y:S02]  /*39e0*/  LDG.E.U8 R101, desc[UR36][R8.64+0x40] ;  /* 0x0000402408657981 */ /* 0x000f64000c1e1100 */
[----:B-----5:R-:W-:-:S05]  /*39f0*/  PRMT R0, R101, 0x8880, RZ ;  /* 0x0000888065007816 */ /* 0x020fca00000000ff */
[----:B------:R-:W-:-:S07]  /*3a00*/  IMAD R3, R0, R91, RZ ;  /* 0x0000005b00037224 */ /* 0x000fce00078e02ff */
.L_x_106:
[----:B------:R-:W-:Y:S05]  /*3a10*/  BSYNC B1 ;  /* 0x0000000000017941 */ /* 0x000fea0003800000 */
.L_x_105:
[----:B---3--:R-:W-:Y:S01]  /*3a20*/  @!P5 IMAD R13, R56, R90, R3 ;  /* 0x0000005a380dd224 */ /* 0x008fe200078e0203 */
[----:B------:R-:W-:Y:S04]  /*3a30*/  BSSY B1, `(.L_x_107) ;  /* 0x0000006000017945 */ /* 0x000fe80003800000 */
[----:B------:R3:W-:Y:S01]  /*3a40*/  @!P5 STG.E.U8 desc[UR36][R4.64+0x40], R13 ;  /* 0x0000400d0400d986 */ /* 0x0007e2000c101124 */
[----:B------:R-:W-:Y:S05]  /*3a50*/  @P2 BRA `(.L_x_108) ;  /* 0x00000000000c2947 */ /* 0x000fea0003800000 */
[----:B------:R-:W5:Y:S02]  /*3a60*/  LDG.E.U8 R101, desc[UR36][R8.64+0x41] ;  /* 0x0000412408657981 */ /* 0x000f64000c1e1100 */
[----:B-----5:R-:W-:-:S05]  /*3a70*/  PRMT R0, R101, 0x8880, RZ ;  /* 0x0000888065007816 */ /* 0x020fca00000000ff */
[----:B------:R-:W-:-:S07]  /*3a80*/  IMAD R3, R0, R91, RZ ;  /* 0x0000005b00037224 */ /* 0x000fce00078e02ff */
.L_x_108:
[----:B------:R-:W-:Y:S05]  /*3a90*/  BSYNC B1 ;  /* 0x0000000000017941 */ /* 0x000fea0003800000 */
.L_x_107:
        /* <DEDUP_REMOVED lines=11> */
.L_x_110:
[----:B------:R-:W-:Y:S05]  /*3b50*/  BSYNC B1 ;  /* 0x0000000000017941 */ /* 0x000fea0003800000 */
.L_x_109:
[----:B---3--:R-:W-:Y:S01]  /*3b60*/  @!P4 IMAD R13, R58, R90, R3 ;  /* 0x0000005a3a0dc224 */ /* 0x008fe200078e0203 */
[----:B------:R-:W-:Y:S04]  /*3b70*/  BSSY B1, `(.L_x_111) ;  /* 0x0000006000017945 */ /* 0x000fe80003800000 */
[----:B------:R3:W-:Y:S01]  /*3b80*/  @!P4 STG.E.U8 desc[UR36][R6.64+0x40], R13 ;  /* 0x0000400d0600c986 */ /* 0x0007e2000c101124 */
[----:B------:R-:W-:Y:S05]  /*3b90*/  @P3 BRA `(.L_x_112) ;  /* 0x00000000000c3947 */ /* 0x000fea0003800000 */
[----:B------:R-:W5:Y:S02]  /*3ba0*/  LDG.E.U8 R101, desc[UR36][R10.64+0x41] ;  /* 0x000041240a657981 */ /* 0x000f64000c1e1100 */
[----:B-----5:R-:W-:-:S05]  /*3bb0*/  PRMT R0, R101, 0x8880, RZ ;  /* 0x0000888065007816 */ /* 0x020fca00000000ff */
[----:B------:R-:W-:-:S07]  /*3bc0*/  IMAD R3, R0, R91, RZ ;  /* 0x0000005b00037224 */ /* 0x000fce00078e02ff */
.L_x_112:
[----:B------:R-:W-:Y:S05]  /*3bd0*/  BSYNC B1 ;  /* 0x0000000000017941 */ /* 0x000fea0003800000 */
.L_x_111:
[----:B------:R-:W-:Y:S01]  /*3be0*/  @!P3 IMAD R59, R59, R90, R3 ;  /* 0x0000005a3b3bb224 */ /* 0x000fe200078e0203 */
[----:B------:R-:W-:Y:S04]  /*3bf0*/  BSSY B1, `(.L_x_113) ;  /* 0x0000006000017945 */ /* 0x000fe80003800000 */
[----:B------:R0:W-:Y:S01]  /*3c00*/  @!P3 STG.E.U8 desc[UR36][R6.64+0x41], R59 ;  /* 0x0000413b0600b986 */ /* 0x0001e2000c101124 */
[----:B------:R-:W-:Y:S05]  /*3c10*/  @P5 BRA `(.L_x_114) ;  /* 0x00000000000c5947 */ /* 0x000fea0003800000 */
[----:B------:R-:W5:Y:S02]  /*3c20*/  LDG.E.U8 R101, desc[UR36][R8.64+0x48] ;  /* 0x0000482408657981 */ /* 0x000f64000c1e1100 */
[----:B-----5:R-:W-:-:S05]  /*3c30*/  PRMT R0, R101, 0x8880, RZ ;  /* 0x0000888065007816 */ /* 0x020fca00000000ff */
[----:B------:R-:W-:-:S07]  /*3c40*/  IMAD R3, R0, R91, RZ ;  /* 0x0000005b00037224 */ /* 0x000fce00078e02ff */
.L_x_114:
[----:B------:R-:W-:Y:S05]  /*3c50*/  BSYNC B1 ;  /* 0x0000000000017941 */ /* 0x000fea0003800000 */
.L_x_113:
[----:B---3--:R-:W-:Y:S01]  /*3c60*/  @!P5 IMAD R13, R60, R90, R3 ;  /* 0x0000005a3c0dd224 */ /* 0x008fe200078e0203 */
[----:B------:R-:W-:Y:S04]  /*3c70*/  BSSY B1, `(.L_x_115) ;  /* 0x0000006000017945 */ /* 0x000fe80003800000 */
[----:B------:R3:W-:Y:S01]  /*3c80*/  @!P5 STG.E.U8 desc[UR36][R4.64+0x48], R13 ;  /* 0x0000480d0400d986 */ /* 0x0007e2000c101124 */
[----:B------:R-:W-:Y:S05]  /*3c90*/  @P2 BRA `(.L_x_116) ;  /* 0x00000000000c2947 */ /* 0x000fea0003800000 */
[----:B------:R-:W5:Y:S02]  /*3ca0*/  LDG.E.U8 R101, desc[UR36][R8.64+0x49] ;  /* 0x0000492408657981 */ /* 0x000f64000c1e1100 */
[----:B-----5:R-:W-:-:S05]  /*3cb0*/  PRMT R0, R101, 0x8880, RZ ;  /* 0x0000888065007816 */ /* 0x020fca00000000ff */
[----:B------:R-:W-:-:S07]  /*3cc0*/  IMAD R3, R0, R91, RZ ;  /* 0x0000005b00037224 */ /* 0x000fce00078e02ff */
.L_x_116:
[----:B------:R-:W-:Y:S05]  /*3cd0*/  BSYNC B1 ;  /* 0x0000000000017941 */ /* 0x000fea0003800000 */
.L_x_115:
        /* <DEDUP_REMOVED lines=11> */
.L_x_118:
[----:B------:R-:W-:Y:S05]  /*3d90*/  BSYNC B1 ;  /* 0x0000000000017941 */ /* 0x000fea0003800000 */
.L_x_117:
[----:B---3--:R-:W-:Y:S01]  /*3da0*/  @!P4 IMAD R13, R62, R90, R3 ;  /* 0x0000005a3e0dc224 */ /* 0x008fe200078e0203 */
[----:B------:R-:W-:Y:S04]  /*3db0*/  BSSY B1, `(.L_x_119) ;  /* 0x0000006000017945 */ /* 0x000fe80003800000 */
[----:B------:R3:W-:Y:S01]  /*3dc0*/  @!P4 STG.E.U8 desc[UR36][R6.64+0x48], R13 ;  /* 0x0000480d0600c986 */ /* 0x0007e2000c101124 */
[----:B------:R-:W-:Y:S05]  /*3dd0*/  @P3 BRA `(.L_x_120) ;  /* 0x00000000000c3947 */ /* 0x000fea0003800000 */
[----:B------:R-:W5:Y:S02]  /*3de0*/  LDG.E.U8 R101, desc[UR36][R10.64+0x49] ;  /* 0x000049240a657981 */ /* 0x000f64000c1e1100 */
[----:B-----5:R-:W-:-:S05]  /*3df0*/  PRMT R0, R101, 0x8880, RZ ;  /* 0x0000888065007816 */ /* 0x020fca00000000ff */
[----:B------:R-:W-:-:S07]  /*3e00*/  IMAD R3, R0, R91, RZ ;  /* 0x0000005b00037224 */ /* 0x000fce00078e02ff */
.L_x_120:
[----:B------:R-:W-:Y:S05]  /*3e10*/  BSYNC B1 ;  /* 0x0000000000017941 */ /* 0x000fea0003800000 */
.L_x_119:
[----:B------:R-:W-:Y:S01]  /*3e20*/  @!P3 IMAD R63, R63, R90, R3 ;  /* 0x0000005a3f3fb224 */ /* 0x000fe200078e0203 */
[----:B------:R-:W-:Y:S04]  /*3e30*/  BSSY B1, `(.L_x_121) ;  /* 0x0000006000017945 */ /* 0x000fe80003800000 */
[----:B------:R0:W-:Y:S01]  /*3e40*/  @!P3 STG.E.U8 desc[UR36][R6.64+0x49], R63 ;  /* 0x0000493f0600b986 */ /* 0x0001e2000c101124 */
[----:B------:R-:W-:Y:S05]  /*3e50*/  @P5 BRA `(.L_x_122) ;  /* 0x00000000000c5947 */ /* 0x000fea0003800000 */
[----:B------:R-:W5:Y:S02]  /*3e60*/  LDG.E.U8 R101, desc[UR36][R8.64+0x50] ;  /* 0x0000502408657981 */ /* 0x000f64000c1e1100 */
[----:B-----5:R-:W-:-:S05]  /*3e70*/  PRMT R0, R101, 0x8880, RZ ;  /* 0x0000888065007816 */ /* 0x020fca00000000ff */
[----:B------:R-:W-:-:S07]  /*3e80*/  IMAD R3, R0, R91, RZ ;  /* 0x0000005b00037224 */ /* 0x000fce00078e02ff */
.L_x_122:
[----:B------:R-:W-:Y:S05]  /*3e90*/  BSYNC B1 ;  /* 0x0000000000017941 */ /* 0x000fea0003800000 */
.L_x_121:
[----:B---3--:R-:W-:Y:S01]  /*3ea0*/  @!P5 IMAD R13, R64, R90, R3 ;  /* 0x0000005a400dd224 */ /* 0x008fe200078e0203 */
[----:B------:R-:W-:Y:S04]  /*3eb0*/  BSSY B1, `(.L_x_123) ;  /* 0x0000006000017945 */ /* 0x000fe80003800000 */
[----:B------:R3:W-:Y:S01]  /*3ec0*/  @!P5 STG.E.U8 desc[UR36][R4.64+0x50], R13 ;  /* 0x0000500d0400d986 */ /* 0x0007e2000c101124 */
[----:B------:R-:W-:Y:S05]  /*3ed0*/  @P2 BRA `(.L_x_124) ;  /* 0x00000000000c2947 */ /* 0x000fea0003800000 */
[----:B------:R-:W5:Y:S02]  /*3ee0*/  LDG.E.U8 R101, desc[UR36][R8.64+0x51] ;  /* 0x0000512408657981 */ /* 0x000f64000c1e1100 */
[----:B-----5:R-:W-:-:S05]  /*3ef0*/  PRMT R0, R101, 0x8880, RZ ;  /* 0x0000888065007816 */ /* 0x020fca00000000ff */
[----:B------:R-:W-:-:S07]  /*3f00*/  IMAD R3, R0, R91, RZ ;  /* 0x0000005b00037224 */ /* 0x000fce00078e02ff */
.L_x_124:
[----:B------:R-:W-:Y:S05]  /*3f10*/  BSYNC B1 ;  /* 0x0000000000017941 */ /* 0x000fea0003800000 */
.L_x_123:
        /* <DEDUP_REMOVED lines=11> */
.L_x_126:
[----:B------:R-:W-:Y:S05]  /*3fd0*/  BSYNC B1 ;  /* 0x0000000000017941 */ /* 0x000fea0003800000 */
.L_x_125:
[----:B---3--:R-:W-:Y:S01]  /*3fe0*/  @!P4 IMAD R13, R66, R90, R3 ;  /* 0x0000005a420dc224 */ /* 0x008fe200078e0203 */
[----:B------:R-:W-:Y:S04]  /*3ff0*/  BSSY B1, `(.L_x_127) ;  /* 0x0000006000017945 */ /* 0x000fe80003800000 */
[----:B------:R3:W-:Y:S01]  /*4000*/  @!P4 STG.E.U8 desc[UR36][R6.64+0x50], R13 ;  /* 0x0000500d0600c986 */ /* 0x0007e2000c101124 */
[----:B------:R-:W-:Y:S05]  /*4010*/  @P3 BRA `(.L_x_128) ;  /* 0x00000000000c3947 */ /* 0x000fea0003800000 */
[----:B------:R-:W5:Y:S02]  /*4020*/  LDG.E.U8 R101, desc[UR36][R10.64+0x51] ;  /* 0x000051240a657981 */ /* 0x000f64000c1e1100 */
[----:B-----5:R-:W-:-:S05]  /*4030*/  PRMT R0, R101, 0x8880, RZ ;  /* 0x0000888065007816 */ /* 0x020fca00000000ff */
[----:B------:R-:W-:-:S07]  /*4040*/  IMAD R3, R0, R91, RZ ;  /* 0x0000005b00037224 */ /* 0x000fce00078e02ff */
.L_x_128:
[----:B------:R-:W-:Y:S05]  /*4050*/  BSYNC B1 ;  /* 0x0000000000017941 */ /* 0x000fea0003800000 */
.L_x_127:
[----:B------:R-:W-:Y:S01]  /*4060*/  @!P3 IMAD R67, R67, R90, R3 ;  /* 0x0000005a4343b224 */ /* 0x000fe200078e0203 */
[----:B------:R-:W-:Y:S04]  /*4070*/  BSSY B1, `(.L_x_129) ;  /* 0x0000006000017945 */ /* 0x000fe80003800000 */
[----:B------:R0:W-:Y:S01]  /*4080*/  @!P3 STG.E.U8 desc[UR36][R6.64+0x51], R67 ;  /* 0x000051430600b986 */ /* 0x0001e2000c101124 */
[----:B------:R-:W-:Y:S05]  /*4090*/  @P5 BRA `(.L_x_130) ;  /* 0x00000000000c5947 */ /* 0x000fea0003800000 */
[----:B------:R-:W5:Y:S02]  /*40a0*/  LDG.E.U8 R101, desc[UR36][R8.64+0x58] ;  /* 0x0000582408657981 */ /* 0x000f64000c1e1100 */
[----:B-----5:R-:W-:-:S05]  /*40b0*/  PRMT R0, R101, 0x8880, RZ ;  /* 0x0000888065007816 */ /* 0x020fca00000000ff */
[----:B------:R-:W-:-:S07]  /*40c0*/  IMAD R3, R0, R91, RZ ;  /* 0x0000005b00037224 */ /* 0x000fce00078e02ff */
.L_x_130:
[----:B------:R-:W-:Y:S05]  /*40d0*/  BSYNC B1 ;  /* 0x0000000000017941 */ /* 0x000fea0003800000 */
.L_x_129:
[----:B---3--:R-:W-:Y:S01]  /*40e0*/  @!P5 IMAD R13, R68, R90, R3 ;  /* 0x0000005a440dd224 */ /* 0x008fe200078e0203 */
[----:B------:R-:W-:Y:S04]  /*40f0*/  BSSY B1, `(.L_x_131) ;  /* 0x0000006000017945 */ /* 0x000fe80003800000 */
[----:B------:R3:W-:Y:S01]  /*4100*/  @!P5 STG.E.U8 desc[UR36][R4.64+0x58], R13 ;  /* 0x0000580d0400d986 */ /* 0x0007e2000c101124 */
[----:B------:R-:W-:Y:S05]  /*4110*/  @P2 BRA `(.L_x_132) ;  /* 0x00000000000c2947 */ /* 0x000fea0003800000 */
[----:B------:R-:W5:Y:S02]  /*4120*/  LDG.E.U8 R101, desc[UR36][R8.64+0x59] ;  /* 0x0000592408657981 */ /* 0x000f64000c1e1100 */
[----:B-----5:R-:W-:-:S05]  /*4130*/  PRMT R0, R101, 0x8880, RZ ;  /* 0x0000888065007816 */ /* 0x020fca00000000ff */
[----:B------:R-:W-:-:S07]  /*4140*/  IMAD R3, R0, R91, RZ ;  /* 0x0000005b00037224 */ /* 0x000fce00078e02ff */
.L_x_132:
[----:B------:R-:W-:Y:S05]  /*4150*/  BSYNC B1 ;  /* 0x0000000000017941 */ /* 0x000fea0003800000 */
.L_x_131:
        /* <DEDUP_REMOVED lines=11> */
.L_x_134:
[----:B------:R-:W-:Y:S05]  /*4210*/  BSYNC B1 ;  /* 0x0000000000017941 */ /* 0x000fea0003800000 */
.L_x_133:
[----:B---3--:R-:W-:Y:S01]  /*4220*/  @!P4 IMAD R13, R70, R90, R3 ;  /* 0x0000005a460dc224 */ /* 0x008fe200078e0203 */
[----:B------:R-:W-:Y:S04]  /*4230*/  BSSY B1, `(.L_x_135) ;  /* 0x0000006000017945 */ /* 0x000fe80003800000 */
[----:B------:R3:W-:Y:S01]  /*4240*/  @!P4 STG.E.U8 desc[UR36][R6.64+0x58], R13 ;  /* 0x0000580d0600c986 */ /* 0x0007e2000c101124 */
[----:B------:R-:W-:Y:S05]  /*4250*/  @P3 BRA `(.L_x_136) ;  /* 0x00000000000c3947 */ /* 0x000fea0003800000 */
[----:B------:R-:W5:Y:S02]  /*4260*/  LDG.E.U8 R101, desc[UR36][R10.64+0x59] ;  /* 0x000059240a657981 */ /* 0x000f64000c1e1100 */
[----:B-----5:R-:W-:-:S05]  /*4270*/  PRMT R0, R101, 0x8880, RZ ;  /* 0x0000888065007816 */ /* 0x020fca00000000ff */
[----:B------:R-:W-:-:S07]  /*4280*/  IMAD R3, R0, R91, RZ ;  /* 0x0000005b00037224 */ /* 0x000fce00078e02ff */
.L_x_136:
[----:B------:R-:W-:Y:S05]  /*4290*/  BSYNC B1 ;  /* 0x0000000000017941 */ /* 0x000fea0003800000 */
.L_x_135:
[----:B------:R-:W-:Y:S01]  /*42a0*/  @!P3 IMAD R71, R71, R90, R3 ;  /* 0x0000005a4747b224 */ /* 0x000fe200078e0203 */
[----:B------:R-:W-:Y:S04]  /*42b0*/  BSSY B1, `(.L_x_137) ;  /* 0x0000006000017945 */ /* 0x000fe80003800000 */
[----:B------:R0:W-:Y:S01]  /*42c0*/  @!P3 STG.E.U8 desc[UR36][R6.64+0x59], R71 ;  /* 0x000059470600b986 */ /* 0x0001e2000c101124 */
[----:B------:R-:W-:Y:S05]  /*42d0*/  @P5 BRA `(.L_x_138) ;  /* 0x00000000000c5947 */ /* 0x000fea0003800000 */
[----:B------:R-:W5:Y:S02]  /*42e0*/  LDG.E.U8 R101, desc[UR36][R8.64+0x60] ;  /* 0x0000602408657981 */ /* 0x000f64000c1e1100 */
[----:B-----5:R-:W-:-:S05]  /*42f0*/  PRMT R0, R101, 0x8880, RZ ;  /* 0x0000888065007816 */ /* 0x020fca00000000ff */
[----:B------:R-:W-:-:S07]  /*4300*/  IMAD R3, R0, R91, RZ ;  /* 0x0000005b00037224 */ /* 0x000fce00078e02ff */
.L_x_138:
[----:B------:R-:W-:Y:S05]  /*4310*/  BSYNC B1 ;  /* 0x0000000000017941 */ /* 0x000fea0003800000 */
.L_x_137:
[----:B---3--:R-:W-:Y:S01]  /*4320*/  @!P5 IMAD R13, R72, R90, R3 ;  /* 0x0000005a480dd224 */ /* 0x008fe200078e0203 */
[----:B------:R-:W-:Y:S04]  /*4330*/  BSSY B1, `(.L_x_139) ;  /* 0x0000006000017945 */ /* 0x000fe80003800000 */
[----:B------:R3:W-:Y:S01]  /*4340*/  @!P5 STG.E.U8 desc[UR36][R4.64+0x60], R13 ;  /* 0x0000600d0400d986 */ /* 0x0007e2000c101124 */
[----:B------:R-:W-:Y:S05]  /*4350*/  @P2 BRA `(.L_x_140) ;  /* 0x00000000000c2947 */ /* 0x000fea0003800000 */
[----:B------:R-:W5:Y:S02]  /*4360*/  LDG.E.U8 R101, desc[UR36][R8.64+0x61] ;  /* 0x0000612408657981 */ /* 0x000f64000c1e1100 */
[----:B-----5:R-:W-:-:S05]  /*4370*/  PRMT R0, R101, 0x8880, RZ ;  /* 0x0000888065007816 */ /* 0x020fca00000000ff */
[----:B------:R-:W-:-:S07]  /*4380*/  IMAD R3, R0, R91, RZ ;  /* 0x0000005b00037224 */ /* 0x000fce00078e02ff */
.L_x_140:
[----:B------:R-:W-:Y:S05]  /*4390*/  BSYNC B1 ;  /* 0x0000000000017941 */ /* 0x000fea0003800000 */
.L_x_139:
        /* <DEDUP_REMOVED lines=11> */
.L_x_142:
[----:B------:R-:W-:Y:S05]  /*4450*/  BSYNC B1 ;  /* 0x0000000000017941 */ /* 0x000fea0003800000 */
.L_x_141:
[----:B---3--:R-:W-:Y:S01]  /*4460*/  @!P4 IMAD R13, R74, R90, R3 ;  /* 0x0000005a4a0dc224 */ /* 0x008fe200078e0203 */
[----:B------:R-:W-:Y:S04]  /*4470*/  BSSY B1, `(.L_x_143) ;  /* 0x0000006000017945 */ /* 0x000fe80003800000 */
[----:B------:R3:W-:Y:S01]  /*4480*/  @!P4 STG.E.U8 desc[UR36][R6.64+0x60], R13 ;  /* 0x0000600d0600c986 */ /* 0x0007e2000c101124 */
[----:B------:R-:W-:Y:S05]  /*4490*/  @P3 BRA `(.L_x_144) ;  /* 0x00000000000c3947 */ /* 0x000fea0003800000 */
[----:B------:R-:W5:Y:S02]  /*44a0*/  LDG.E.U8 R101, desc[UR36][R10.64+0x61] ;  /* 0x000061240a657981 */ /* 0x000f64000c1e1100 */
[----:B-----5:R-:W-:-:S05]  /*44b0*/  PRMT R0, R101, 0x8880, RZ ;  /* 0x0000888065007816 */ /* 0x020fca00000000ff */
[----:B------:R-:W-:-:S07]  /*44c0*/  IMAD R3, R0, R91, RZ ;  /* 0x0000005b00037224 */ /* 0x000fce00078e02ff */
.L_x_144:
[----:B------:R-:W-:Y:S05]  /*44d0*/  BSYNC B1 ;  /* 0x0000000000017941 */ /* 0x000fea0003800000 */
.L_x_143:
[----:B------:R-:W-:Y:S01]  /*44e0*/  @!P3 IMAD R75, R75, R90, R3 ;  /* 0x0000005a4b4bb224 */ /* 0x000fe200078e0203 */
[----:B------:R-:W-:Y:S04]  /*44f0*/  BSSY B1, `(.L_x_145) ;  /* 0x0000006000017945 */ /* 0x000fe80003800000 */
[----:B------:R0:W-:Y:S01]  /*4500*/  @!P3 STG.E.U8 desc[UR36][R6.64+0x61], R75 ;  /* 0x0000614b0600b986 */ /* 0x0001e2000c101124 */
[----:B------:R-:W-:Y:S05]  /*4510*/  @P5 BRA `(.L_x_146) ;  /* 0x00000000000c5947 */ /* 0x000fea0003800000 */
[----:B------:R-:W5:Y:S02]  /*4520*/  LDG.E.U8 R101, desc[UR36][R8.64+0x68] ;  /* 0x0000682408657981 */ /* 0x000f64000c1e1100 */
[----:B-----5:R-:W-:-:S05]  /*4530*/  PRMT R0, R101, 0x8880, RZ ;  /* 0x0000888065007816 */ /* 0x020fca00000000ff */
[----:B------:R-:W-:-:S07]  /*4540*/  IMAD R3, R0, R91, RZ ;  /* 0x0000005b00037224 */ /* 0x000fce00078e02ff */
.L_x_146:
[----:B------:R-:W-:Y:S05]  /*4550*/  BSYNC B1 ;  /* 0x0000000000017941 */ /* 0x000fea0003800000 */
.L_x_145:
[----:B---3--:R-:W-:Y:S01]  /*4560*/  @!P5 IMAD R13, R76, R90, R3 ;  /* 0x0000005a4c0dd224 */ /* 0x008fe200078e0203 */
[----:B------:R-:W-:Y:S04]  /*4570*/  BSSY B1, `(.L_x_147) ;  /* 0x0000006000017945 */ /* 0x000fe80003800000 */
[----:B------:R3:W-:Y:S01]  /*4580*/  @!P5 STG.E.U8 desc[UR36][R4.64+0x68], R13 ;  /* 0x0000680d0400d986 */ /* 0x0007e2000c101124 */
[----:B------:R-:W-:Y:S05]  /*4590*/  @P2 BRA `(.L_x_148) ;  /* 0x00000000000c2947 */ /* 0x000fea0003800000 */
[----:B------:R-:W5:Y:S02]  /*45a0*/  LDG.E.U8 R101, desc[UR36][R8.64+0x69] ;  /* 0x0000692408657981 */ /* 0x000f64000c1e1100 */
[----:B-----5:R-:W-:-:S05]  /*45b0*/  PRMT R0, R101, 0x8880, RZ ;  /* 0x0000888065007816 */ /* 0x020fca00000000ff */
[----:B------:R-:W-:-:S07]  /*45c0*/  IMAD R3, R0, R91, RZ ;  /* 0x0000005b00037224 */ /* 0x000fce00078e02ff */
.L_x_148:
[----:B------:R-:W-:Y:S05]  /*45d0*/  BSYNC B1 ;  /* 0x0000000000017941 */ /* 0x000fea0003800000 */
.L_x_147:
        /* <DEDUP_REMOVED lines=11> */
.L_x_150:
[----:B------:R-:W-:Y:S05]  /*4690*/  BSYNC B1 ;  /* 0x0000000000017941 */ /* 0x000fea0003800000 */
.L_x_149:
[----:B---3--:R-:W-:Y:S01]  /*46a0*/  @!P4 IMAD R13, R78, R90, R3 ;  /* 0x0000005a4e0dc224 */ /* 0x008fe200078e0203 */
[----:B------:R-:W-:Y:S04]  /*46b0*/  BSSY B1, `(.L_x_151) ;  /* 0x0000006000017945 */ /* 0x000fe80003800000 */
[----:B------:R3:W-:Y:S01]  /*46c0*/  @!P4 STG.E.U8 desc[UR36][R6.64+0x68], R13 ;  /* 0x0000680d0600c986 */ /* 0x0007e2000c101124 */
[----:B------:R-:W-:Y:S05]  /*46d0*/  @P3 BRA `(.L_x_152) ;  /* 0x00000000000c3947 */ /* 0x000fea0003800000 */
[----:B------:R-:W5:Y:S02]  /*46e0*/  LDG.E.U8 R101, desc[UR36][R10.64+0x69] ;  /* 0x000069240a657981 */ /* 0x000f64000c1e1100 */
[----:B-----5:R-:W-:-:S05]  /*46f0*/  PRMT R0, R101, 0x8880, RZ ;  /* 0x0000888065007816 */ /* 0x020fca00000000ff */
[----:B------:R-:W-:-:S07]  /*4700*/  IMAD R3, R0, R91, RZ ;  /* 0x0000005b00037224 */ /* 0x000fce00078e02ff */
.L_x_152:
[----:B------:R-:W-:Y:S05]  /*4710*/  BSYNC B1 ;  /* 0x0000000000017941 */ /* 0x000fea0003800000 */
.L_x_151:
[----:B------:R-:W-:Y:S01]  /*4720*/  @!P3 IMAD R79, R79, R90, R3 ;  /* 0x0000005a4f4fb224 */ /* 0x000fe200078e0203 */
[----:B------:R-:W-:Y:S04]  /*4730*/  BSSY B1, `(.L_x_153) ;  /* 0x0000006000017945 */ /* 0x000fe80003800000 */
[----:B------:R0:W-:Y:S01]  /*4740*/  @!P3 STG.E.U8 desc[UR36][R6.64+0x69], R79 ;  /* 0x0000694f0600b986 */ /* 0x0001e2000c101124 */
[----:B------:R-:W-:Y:S05]  /*4750*/  @P5 BRA `(.L_x_154) ;  /* 0x00000000000c5947 */ /* 0x000fea0003800000 */
[----:B------:R-:W5:Y:S02]  /*4760*/  LDG.E.U8 R101, desc[UR36][R8.64+0x70] ;  /* 0x0000702408657981 */ /* 0x000f64000c1e1100 */
[----:B-----5:R-:W-:-:S05]  /*4770*/  PRMT R0, R101, 0x8880, RZ ;  /* 0x0000888065007816 */ /* 0x020fca00000000ff */
[----:B------:R-:W-:-:S07]  /*4780*/  IMAD R3, R0, R91, RZ ;  /* 0x0000005b00037224 */ /* 0x000fce00078e02ff */
.L_x_154:
[----:B------:R-:W-:Y:S05]  /*4790*/  BSYNC B1 ;  /* 0x0000000000017941 */ /* 0x000fea0003800000 */
.L_x_153:
[----:B---3--:R-:W-:Y:S01]  /*47a0*/  @!P5 IMAD R13, R80, R90, R3 ;  /* 0x0000005a500dd224 */ /* 0x008fe200078e0203 */
[----:B------:R-:W-:Y:S04]  /*47b0*/  BSSY B1, `(.L_x_155) ;  /* 0x0000006000017945 */ /* 0x000fe80003800000 */
[----:B------:R3:W-:Y:S01]  /*47c0*/  @!P5 STG.E.U8 desc[UR36][R4.64+0x70], R13 ;  /* 0x0000700d0400d986 */ /* 0x0007e2000c101124 */
[----:B------:R-:W-:Y:S05]  /*47d0*/  @P2 BRA `(.L_x_156) ;  /* 0x00000000000c2947 */ /* 0x000fea0003800000 */
[----:B------:R-:W5:Y:S02]  /*47e0*/  LDG.E.U8 R101, desc[UR36][R8.64+0x71] ;  /* 0x0000712408657981 */ /* 0x000f64000c1e1100 */
[----:B-----5:R-:W-:-:S05]  /*47f0*/  PRMT R0, R101, 0x8880, RZ ;  /* 0x0000888065007816 */ /* 0x020fca00000000ff */
[----:B------:R-:W-:-:S07]  /*4800*/  IMAD R3, R0, R91, RZ ;  /* 0x0000005b00037224 */ /* 0x000fce00078e02ff */
.L_x_156:
[----:B------:R-:W-:Y:S05]  /*4810*/  BSYNC B1 ;  /* 0x0000000000017941 */ /* 0x000fea0003800000 */
.L_x_155:
[----:B------:R-:W-:Y:S01]  /*4820*/  ISETP.LT.OR P4, PT, R19, 0x71, !P0 ;  /* 0x000000711300780c */ /* 0x000fe20004781670 */
[----:B------:R-:W-:Y:S01]  /*4830*/  @!P2 IMAD R81, R81, R90, R3 ;  /* 0x0000005a5151a224 */ /* 0x000fe200078e0203 */
[----:B------:R-:W-:Y:S01]  /*4840*/  BSSY B1, `(.L_x_157) ;  /* 0x000000a000017945 */ /* 0x000fe20003800000 */
[C---:B------:R-:W-:Y:S02]  /*4850*/  ISETP.LT.OR P3, PT, R19.reuse, 0x72, !P0 ;  /* 0x000000721300780c */ /* 0x040fe40004761670 */
[C---:B------:R-:W-:Y:S01]  /*4860*/  ISETP.LT.OR P5, PT, R19.reuse, 0x79, !P0 ;  /* 0x000000791300780c */ /* 0x040fe200047a1670 */
[----:B------:R0:W-:Y:S01]  /*4870*/  @!P2 STG.E.U8 desc[UR36][R4.64+0x71], R81 ;  /* 0x000071510400a986 */ /* 0x0001e2000c101124 */
[C---:B------:R-:W-:Y:S02]  /*4880*/  ISETP.LT.OR P2, PT, R19.reuse, 0x79, !P1 ;  /* 0x000000791300780c */ /* 0x040fe40004f41670 */
[----:B------:R-:W-:-:S04]  /*4890*/  ISETP.LT.OR P1, PT, R19, 0x7a, !P1 ;  /* 0x0000007a1300780c */ /* 0x000fc80004f21670 */
[----:B------:R-:W-:Y:S09]  /*48a0*/  @P4 BRA `(.L_x_158) ;  /* 0x00000000000c4947 */ /* 0x000ff20003800000 */
[----:B------:R-:W5:Y:S02]  /*48b0*/  LDG.E.U8 R101, desc[UR36][R10.64+0x70] ;  /* 0x000070240a657981 */ /* 0x000f64000c1e1100 */
[----:B-----5:R-:W-:-:S05]  /*48c0*/  PRMT R0, R101, 0x8880, RZ ;  /* 0x0000888065007816 */ /* 0x020fca00000000ff */
[----:B------:R-:W-:-:S07]  /*48d0*/  IMAD R3, R0, R91, RZ ;  /* 0x0000005b00037224 */ /* 0x000fce00078e02ff */
.L_x_158:
[----:B------:R-:W-:Y:S05]  /*48e0*/  BSYNC B1 ;  /* 0x0000000000017941 */ /* 0x000fea0003800000 */
.L_x_157:
[----:B---3--:R-:W-:Y:S01]  /*48f0*/  @!P4 IMAD R13, R82, R90, R3 ;  /* 0x0000005a520dc224 */ /* 0x008fe200078e0203 */
[----:B------:R-:W-:Y:S04]  /*4900*/  BSSY B1, `(.L_x_159) ;  /* 0x0000006000017945 */ /* 0x000fe80003800000 */
[----:B------:R3:W-:Y:S01]  /*4910*/  @!P4 STG.E.U8 desc[UR36][R6.64+0x70], R13 ;  /* 0x0000700d0600c986 */ /* 0x0007e2000c101124 */
[----:B------:R-:W-:Y:S05]  /*4920*/  @P3 BRA `(.L_x_160) ;  /* 0x00000000000c3947 */ /* 0x000fea0003800000 */
[----:B------:R-:W5:Y:S02]  /*4930*/  LDG.E.U8 R101, desc[UR36][R10.64+0x71] ;  /* 0x000071240a657981 */ /* 0x000f64000c1e1100 */
[----:B-----5:R-:W-:-:S05]  /*4940*/  PRMT R0, R101, 0x8880, RZ ;  /* 0x0000888065007816 */ /* 0x020fca00000000ff */
[----:B------:R-:W-:-:S07]  /*4950*/  IMAD R3, R0, R91, RZ ;  /* 0x0000005b00037224 */ /* 0x000fce00078e02ff */
.L_x_160:
[----:B------:R-:W-:Y:S05]  /*4960*/  BSYNC B1 ;  /* 0x0000000000017941 */ /* 0x000fea0003800000 */
.L_x_159:
[----:B------:R-:W-:Y:S01]  /*4970*/  @!P3 IMAD R83, R83, R90, R3 ;  /* 0x0000005a5353b224 */ /* 0x000fe200078e0203 */
[----:B------:R-:W-:Y:S04]  /*4980*/  BSSY B1, `(.L_x_161) ;  /* 0x0000006000017945 */ /* 0x000fe80003800000 */
[----:B------:R0:W-:Y:S01]  /*4990*/  @!P3 STG.E.U8 desc[UR36][R6.64+0x71], R83 ;  /* 0x000071530600b986 */ /* 0x0001e2000c101124 */
[----:B------:R-:W-:Y:S05]  /*49a0*/  @P2 BRA `(.L_x_162) ;  /* 0x00000000000c2947 */ /* 0x000fea0003800000 */
[----:B------:R-:W5:Y:S02]  /*49b0*/  LDG.E.U8 R101, desc[UR36][R8.64+0x78] ;  /* 0x0000782408657981 */ /* 0x000f64000c1e1100 */
[----:B-----5:R-:W-:-:S05]  /*49c0*/  PRMT R0, R101, 0x8880, RZ ;  /* 0x0000888065007816 */ /* 0x020fca00000000ff */
[----:B------:R-:W-:-:S07]  /*49d0*/  IMAD R3, R0, R91, RZ ;  /* 0x0000005b00037224 */ /* 0x000fce00078e02ff */
.L_x_162:
[----:B------:R-:W-:Y:S05]  /*49e0*/  BSYNC B1 ;  /* 0x0000000000017941 */ /* 0x000fea0003800000 */
.L_x_161:
[----:B---3--:R-:W-:Y:S01]  /*49f0*/  @!P2 IMAD R13, R84, R90, R3 ;  /* 0x0000005a540da224 */ /* 0x008fe200078e0203 */
[----:B------:R-:W-:Y:S04]  /*4a00*/  BSSY B1, `(.L_x_163) ;  /* 0x0000006000017945 */ /* 0x000fe80003800000 */
[----:B------:R3:W-:Y:S01]  /*4a10*/  @!P2 STG.E.U8 desc[UR36][R4.64+0x78], R13 ;  /* 0x0000780d0400a986 */ /* 0x0007e2000c101124 */
[----:B------:R-:W-:Y:S05]  /*4a20*/  @P1 BRA `(.L_x_164) ;  /* 0x00000000000c1947 */ /* 0x000fea0003800000 */
[----:B------:R-:W5:Y:S02]  /*4a30*/  LDG.E.U8 R101, desc[UR36][R8.64+0x79] ;  /* 0x0000792408657981 */ /* 0x000f64000c1e1100 */
[----:B-----5:R-:W-:-:S05]  /*4a40*/  PRMT R0, R101, 0x8880, RZ ;  /* 0x0000888065007816 */ /* 0x020fca00000000ff */
[----:B------:R-:W-:-:S07]  /*4a50*/  IMAD R3, R0, R91, RZ ;  /* 0x0000005b00037224 */ /* 0x000fce00078e02ff */
.L_x_164:
[----:B------:R-:W-:Y:S05]  /*4a60*/  BSYNC B1 ;  /* 0x0000000000017941 */ /* 0x000fea0003800000 */
.L_x_163:
[----:B------:R-:W-:Y:S01]  /*4a70*/  @!P1 IMAD R85, R85, R90, R3 ;  /* 0x0000005a55559224 */ /* 0x000fe200078e0203 */
[----:B------:R-:W-:Y:S04]  /*4a80*/  BSSY B1, `(.L_x_165) ;  /* 0x0000006000017945 */ /* 0x000fe80003800000 */
[----:B------:R0:W-:Y:S01]  /*4a90*/  @!P1 STG.E.U8 desc[UR36][R4.64+0x79], R85 ;  /* 0x0000795504009986 */ /* 0x0001e2000c101124 */
[----:B------:R-:W-:Y:S05]  /*4aa0*/  @P5 BRA `(.L_x_166) ;  /* 0x00000000000c5947 */ /* 0x000fea0003800000 */
[----:B------:R-:W5:Y:S02]  /*4ab0*/  LDG.E.U8 R101, desc[UR36][R10.64+0x78] ;  /* 0x000078240a657981 */ /* 0x000f64000c1e1100 */
[----:B-----5:R-:W-:-:S05]  /*4ac0*/  PRMT R0, R101, 0x8880, RZ ;  /* 0x0000888065007816 */ /* 0x020fca00000000ff */
[----:B------:R-:W-:-:S07]  /*4ad0*/  IMAD R3, R0, R91, RZ ;  /* 0x0000005b00037224 */ /* 0x000fce00078e02ff */
.L_x_166:
[----:B------:R-:W-:Y:S05]  /*4ae0*/  BSYNC B1 ;  /* 0x0000000000017941 */ /* 0x000fea0003800000 */
.L_x_165:
[----:B0123--:R-:W-:Y:S01]  /*4af0*/  @!P5 IMAD R5, R86, R90, R3 ;  /* 0x0000005a5605d224 */ /* 0x00ffe200078e0203 */
[----:B------:R-:W-:Y:S01]  /*4b00*/  ISETP.LT.OR P0, PT, R19, 0x7a, !P0 ;  /* 0x0000007a1300780c */ /* 0x000fe20004701670 */
[----:B------:R-:W-:Y:S03]  /*4b10*/  BSSY B1, `(.L_x_167) ;  /* 0x0000006000017945 */ /* 0x000fe60003800000 */
[----:B------:R0:W-:Y:S09]  /*4b20*/  @!P5 STG.E.U8 desc[UR36][R6.64+0x78], R5 ;  /* 0x000078050600d986 */ /* 0x0001f2000c101124 */
[----:B------:R-:W-:Y:S05]  /*4b30*/  @P0 BRA `(.L_x_168) ;  /* 0x00000000000c0947 */ /* 0x000fea0003800000 */
[----:B------:R-:W2:Y:S02]  /*4b40*/  LDG.E.U8 R101, desc[UR36][R10.64+0x79] ;  /* 0x000079240a657981 */ /* 0x000ea4000c1e1100 */
[----:B--2---:R-:W-:-:S05]  /*4b50*/  PRMT R0, R101, 0x8880, RZ ;  /* 0x0000888065007816 */ /* 0x004fca00000000ff */
[----:B------:R-:W-:-:S07]  /*4b60*/  IMAD R3, R0, R91, RZ ;  /* 0x0000005b00037224 */ /* 0x000fce00078e02ff */
.L_x_168:
[----:B------:R-:W-:Y:S05]  /*4b70*/  BSYNC B1 ;  /* 0x0000000000017941 */ /* 0x000fea0003800000 */
.L_x_167:
[----:B------:R-:W-:Y:S01]  /*4b80*/  IMAD R3, R87, R90, R3 ;  /* 0x0000005a57037224 */ /* 0x000fe200078e0203 */
[----:B------:R-:W-:Y:S06]  /*4b90*/  @P0 BRA `(.L_x_169) ;  /* 0x0000000c00100947 */ /* 0x000fec0003800000 */
[----:B------:R1:W-:Y:S01]  /*4ba0*/  STG.E.U8 desc[UR36][R6.64+0x79], R3 ;  /* 0x0000790306007986 */ /* 0x0003e2000c101124 */
[----:B------:R-:W-:Y:S05]  /*4bb0*/  BRA `(.L_x_169) ;  /* 0x0000000c00087947 */ /* 0x000fea0003800000 */
.L_x_40:
[C---:B------:R-:W-:Y:S02]  /*4bc0*/  ISETP.GE.AND P1, PT, R20.reuse, 0x1, PT ;  /* 0x000000011400780c */ /* 0x040fe40003f26270 */
[----:B------:R-:W-:Y:S02]  /*4bd0*/  ISETP.GE.AND P0, PT, R20, 0x9, PT ;  /* 0x000000091400780c */ /* 0x000fe40003f06270 */
[C---:B------:R-:W-:Y:S02]  /*4be0*/  ISETP.LT.OR P4, PT, R19.reuse, 0x1, !P1 ;  /* 0x000000011300780c */ /* 0x040fe40004f81670 */
[C---:B------:R-:W-:Y:S02]  /*4bf0*/  ISETP.LT.OR P3, PT, R19.reuse, 0x2, !P1 ;  /* 0x000000021300780c */ /* 0x040fe40004f61670 */
[C---:B------:R-:W-:Y:S02]  /*4c00*/  ISETP.LT.OR P2, PT, R19.reuse, 0x1, !P0 ;  /* 0x000000011300780c */ /* 0x040fe40004741670 */
[----:B------:R-:W-:-:S07]  /*4c10*/  ISETP.LT.OR P5, PT, R19, 0x2, !P0 ;  /* 0x000000021300780c */ /* 0x000fce00047a1670 */
[-C--:B------:R-:W-:Y:S02]  /*4c20*/  @!P4 IMAD R3, R24, R90.reuse, RZ ;  /* 0x0000005a1803c224 */ /* 0x080fe400078e02ff */
[-C--:B------:R-:W-:Y:S02]  /*4c30*/  @!P3 IMAD R25, R25, R90.reuse, RZ ;  /* 0x0000005a1919b224 */ /* 0x080fe400078e02ff */
[-C--:B------:R-:W-:Y:S01]  /*4c40*/  @!P2 IMAD R9, R26, R90.reuse, RZ ;  /* 0x0000005a1a09a224 */ /* 0x080fe200078e02ff */
[----:B------:R0:W-:Y:S01]  /*4c50*/  @!P4 STG.E.U8 desc[UR36][R4.64], R3 ;  /* 0x000000030400c986 */ /* 0x0001e2000c101124 */
[----:B------:R-:W-:Y:S01]  /*4c60*/  ISETP.LT.OR P4, PT, R19, 0x9, !P1 ;  /* 0x000000091300780c */ /* 0x000fe20004f81670 */
[----:B------:R-:W-:Y:S02]  /*4c70*/  @!P5 IMAD R27, R27, R90, RZ ;  /* 0x0000005a1b1bd224 */ /* 0x000fe400078e02ff */
[----:B------:R-:W-:Y:S01]  /*4c80*/  @!P3 STG.E.U8 desc[UR36][R4.64+0x1], R25 ;  /* 0x000001190400b986 */ /* 0x000fe2000c101124 */
[----:B------:R-:W-:-:S03]  /*4c90*/  ISETP.LT.OR P3, PT, R19, 0xa, !P1 ;  /* 0x0000000a1300780c */ /* 0x000fc60004f61670 */
[----:B------:R1:W-:Y:S01]  /*4ca0*/  @!P2 STG.E.U8 desc[UR36][R6.64], R9 ;  /* 0x000000090600a986 */ /* 0x0003e2000c101124 */
[----:B------:R-:W-:-:S03]  /*4cb0*/  ISETP.LT.OR P2, PT, R19, 0x9, !P0 ;  /* 0x000000091300780c */ /* 0x000fc60004741670 */
[----:B------:R-:W-:Y:S01]  /*4cc0*/  @!P5 STG.E.U8 desc[UR36][R6.64+0x1], R27 ;  /* 0x0000011b0600d986 */ /* 0x000fe2000c101124 */
[----:B------:R-:W-:Y:S01]  /*4cd0*/  ISETP.LT.OR P5, PT, R19, 0xa, !P0 ;  /* 0x0000000a1300780c */ /* 0x000fe200047a1670 */
[----:B------:R-:W-:-:S04]  /*4ce0*/  @!P4 IMAD R11, R28, R90, RZ ;  /* 0x0000005a1c0bc224 */ /* 0x000fc800078e02ff */
[-C--:B------:R-:W-:Y:S01]  /*4cf0*/  @!P3 IMAD R29, R29, R90.reuse, RZ ;  /* 0x0000005a1d1db224 */ /* 0x080fe200078e02ff */
[----:B------:R-:W-:Y:S01]  /*4d00*/  @!P4 STG.E.U8 desc[UR36][R4.64+0x8], R11 ;  /* 0x0000080b0400c986 */ /* 0x000fe2000c101124 */
[C---:B------:R-:W-:Y:S02]  /*4d10*/  ISETP.LT.OR P4, PT, R19.reuse, 0x11, !P1 ;  /* 0x000000111300780c */ /* 0x040fe40004f81670 */
[-C--:B0-----:R-:W-:Y:S01]  /*4d20*/  @!P2 IMAD R3, R30, R90.reuse, RZ ;  /* 0x0000005a1e03a224 */ /* 0x081fe200078e02ff */
[----:B------:R-:W-:Y:S01]  /*4d30*/  @!P3 STG.E.U8 desc[UR36][R4.64+0x9], R29 ;  /* 0x0000091d0400b986 */ /* 0x000fe2000c101124 */
[----:B------:R-:W-:Y:S02]  /*4d40*/  ISETP.LT.OR P3, PT, R19, 0x12, !P1 ;  /* 0x000000121300780c */ /* 0x000fe40004f61670 */
[----:B------:R-:W-:Y:S01]  /*4d50*/  @!P5 IMAD R31, R31, R90, RZ ;  /* 0x0000005a1f1fd224 */ /* 0x000fe200078e02ff */
[----:B------:R0:W-:Y:S01]  /*4d60*/  @!P2 STG.E.U8 desc[UR36][R6.64+0x8], R3 ;  /* 0x000008030600a986 */ /* 0x0001e2000c101124 */
[----:B------:R-:W-:-:S03]  /*4d70*/  ISETP.LT.OR P2, PT, R19, 0x11, !P0 ;  /* 0x000000111300780c */ /* 0x000fc60004741670 */
[----:B------:R-:W-:Y:S01]  /*4d80*/  @!P5 STG.E.U8 desc[UR36][R6.64+0x9], R31 ;  /* 0x0000091f0600d986 */ /* 0x000fe2000c101124 */
[----:B------:R-:W-:Y:S01]  /*4d90*/  ISETP.LT.OR P5, PT, R19, 0x12, !P0 ;  /* 0x000000121300780c */ /* 0x000fe200047a1670 */
[----:B-1----:R-:W-:-:S04]  /*4da0*/  @!P4 IMAD R9, R32, R90, RZ ;  /* 0x0000005a2009c224 */ /* 0x002fc800078e02ff */
        /* <DEDUP_REMOVED lines=109> */
[----:B------:R1:W-:Y:S01]  /*5480*/  @!P4 STG.E.U8 desc[UR36][R4.64+0x58], R11 ;  /* 0x0000580b0400c986 */ /* 0x0003e2000c101124 */
        /* <DEDUP_REMOVED lines=13> */
[-C--:B-1----:R-:W-:Y:S01]  /*5560*/  @!P2 IMAD R11, R74, R90.reuse, RZ ;  /* 0x0000005a4a0ba224 */ /* 0x082fe200078e02ff */
[----:B------:R-:W-:Y:S01]  /*5570*/  @!P3 STG.E.U8 desc[UR36][R4.64+0x61], R73 ;  /* 0x000061490400b986 */ /* 0x000fe2000c101124 */
[----:B------:R-:W-:Y:S02]  /*5580*/  ISETP.LT.OR P3, PT, R19, 0x6a, !P1 ;  /* 0x0000006a1300780c */ /* 0x000fe40004f61670 */
[----:B------:R-:W-:Y:S01]  /*5590*/  @!P5 IMAD R75, R75, R90, RZ ;  /* 0x0000005a4b4bd224 */ /* 0x000fe200078e02ff */
[----:B------:R1:W-:Y:S01]  /*55a0*/  @!P2 STG.E.U8 desc[UR36][R6.64+0x60], R11 ;  /* 0x0000600b0600a986 */ /* 0x0003e2000c101124 */
[----:B------:R-:W-:-:S03]  /*55b0*/  ISETP.LT.OR P2, PT, R19, 0x69, !P0 ;  /* 0x000000691300780c */ /* 0x000fc60004741670 */
[----:B------:R-:W-:Y:S01]  /*55c0*/  @!P5 STG.E.U8 desc[UR36][R6.64+0x61], R75 ;  /* 0x0000614b0600d986 */ /* 0x000fe2000c101124 */
[----:B------:R-:W-:Y:S01]  /*55d0*/  ISETP.LT.OR P5, PT, R19, 0x6a, !P0 ;  /* 0x0000006a1300780c */ /* 0x000fe200047a1670 */
[----:B0-----:R-:W-:-:S04]  /*55e0*/  @!P4 IMAD R3, R76, R90, RZ ;  /* 0x0000005a4c03c224 */ /* 0x001fc800078e02ff */
[-C--:B------:R-:W-:Y:S01]  /*55f0*/  @!P3 IMAD R77, R77, R90.reuse, RZ ;  /* 0x0000005a4d4db224 */ /* 0x080fe200078e02ff */
[----:B------:R0:W-:Y:S01]  /*5600*/  @!P4 STG.E.U8 desc[UR36][R4.64+0x68], R3 ;  /* 0x000068030400c986 */ /* 0x0001e2000c101124 */
[C---:B------:R-:W-:Y:S02]  /*5610*/  ISETP.LT.OR P4, PT, R19.reuse, 0x72, !P1 ;  /* 0x000000721300780c */ /* 0x040fe40004f81670 */
[-C--:B--2---:R-:W-:Y:S01]  /*5620*/  @!P2 IMAD R9, R78, R90.reuse, RZ ;  /* 0x0000005a4e09a224 */ /* 0x084fe200078e02ff */
[----:B------:R-:W-:Y:S01]  /*5630*/  @!P3 STG.E.U8 desc[UR36][R4.64+0x69], R77 ;  /* 0x0000694d0400b986 */ /* 0x000fe2000c101124 */
[----:B------:R-:W-:Y:S02]  /*5640*/  ISETP.LT.OR P3, PT, R19, 0x71, !P1 ;  /* 0x000000711300780c */ /* 0x000fe40004f61670 */
[----:B------:R-:W-:Y:S01]  /*5650*/  @!P5 IMAD R79, R79, R90, RZ ;  /* 0x0000005a4f4fd224 */ /* 0x000fe200078e02ff */
[----:B------:R-:W-:Y:S01]  /*5660*/  @!P2 STG.E.U8 desc[UR36][R6.64+0x68], R9 ;  /* 0x000068090600a986 */ /* 0x000fe2000c101124 */
[----:B------:R-:W-:-:S03]  /*5670*/  ISETP.LT.OR P2, PT, R19, 0x71, !P0 ;  /* 0x000000711300780c */ /* 0x000fc60004741670 */
[----:B------:R-:W-:Y:S01]  /*5680*/  @!P5 STG.E.U8 desc[UR36][R6.64+0x69], R79 ;  /* 0x0000694f0600d986 */ /* 0x000fe2000c101124 */
[----:B------:R-:W-:Y:S01]  /*5690*/  ISETP.LT.OR P5, PT, R19, 0x79, !P0 ;  /* 0x000000791300780c */ /* 0x000fe200047a1670 */
[----:B------:R-:W-:-:S04]  /*56a0*/  @!P4 IMAD R81, R81, R90, RZ ;  /* 0x0000005a5151c224 */ /* 0x000fc800078e02ff */
[-C--:B-1----:R-:W-:Y:S01]  /*56b0*/  @!P3 IMAD R11, R80, R90.reuse, RZ ;  /* 0x0000005a500bb224 */ /* 0x082fe200078e02ff */
[----:B------:R-:W-:Y:S01]  /*56c0*/  @!P4 STG.E.U8 desc[UR36][R4.64+0x71], R81 ;  /* 0x000071510400c986 */ /* 0x000fe2000c101124 */
[C---:B------:R-:W-:Y:S02]  /*56d0*/  ISETP.LT.OR P4, PT, R19.reuse, 0x72, !P0 ;  /* 0x000000721300780c */ /* 0x040fe40004781670 */
[C---:B------:R-:W-:Y:S01]  /*56e0*/  ISETP.LT.OR P0, PT, R19.reuse, 0x7a, !P0 ;  /* 0x0000007a1300780c */ /* 0x040fe20004701670 */
[----:B------:R1:W-:Y:S01]  /*56f0*/  @!P3 STG.E.U8 desc[UR36][R4.64+0x70], R11 ;  /* 0x0000700b0400b986 */ /* 0x0003e2000c101124 */
[C---:B------:R-:W-:Y:S01]  /*5700*/  ISETP.LT.OR P3, PT, R19.reuse, 0x79, !P1 ;  /* 0x000000791300780c */ /* 0x040fe20004f61670 */
[----:B0-----:R-:W-:Y:S01]  /*5710*/  @!P2 IMAD R3, R82, R90, RZ ;  /* 0x0000005a5203a224 */ /* 0x001fe200078e02ff */
[----:B------:R-:W-:-:S04]  /*5720*/  ISETP.LT.OR P1, PT, R19, 0x7a, !P1 ;  /* 0x0000007a1300780c */ /* 0x000fc80004f21670 */
[----:B------:R2:W-:Y:S03]  /*5730*/  @!P2 STG.E.U8 desc[UR36][R6.64+0x70], R3 ;  /* 0x000070030600a986 */ /* 0x0005e6000c101124 */
[-C--:B------:R-:W-:Y:S02]  /*5740*/  @!P4 IMAD R83, R83, R90.reuse, RZ ;  /* 0x0000005a5353c224 */ /* 0x080fe400078e02ff */
[-C--:B-1----:R-:W-:Y:S02]  /*5750*/  @!P5 IMAD R11, R86, R90.reuse, RZ ;  /* 0x0000005a560bd224 */ /* 0x082fe400078e02ff */
[-C--:B------:R-:W-:Y:S01]  /*5760*/  @!P3 IMAD R9, R84, R90.reuse, RZ ;  /* 0x0000005a5409b224 */ /* 0x080fe200078e02ff */
[----:B------:R2:W-:Y:S01]  /*5770*/  @!P4 STG.E.U8 desc[UR36][R6.64+0x71], R83 ;  /* 0x000071530600c986 */ /* 0x0005e2000c101124 */
[-C--:B------:R-:W-:Y:S02]  /*5780*/  @!P1 IMAD R85, R85, R90.reuse, RZ ;  /* 0x0000005a55559224 */ /* 0x080fe400078e02ff */
[----:B------:R-:W-:Y:S01]  /*5790*/  @!P0 IMAD R87, R87, R90, RZ ;  /* 0x0000005a57578224 */ /* 0x000fe200078e02ff */
[----:B------:R2:W-:Y:S04]  /*57a0*/  @!P3 STG.E.U8 desc[UR36][R4.64+0x78], R9 ;  /* 0x000078090400b986 */ /* 0x0005e8000c101124 */
[----:B------:R2:W-:Y:S04]  /*57b0*/  @!P1 STG.E.U8 desc[UR36][R4.64+0x79], R85 ;  /* 0x0000795504009986 */ /* 0x0005e8000c101124 */
[----:B------:R2:W-:Y:S04]  /*57c0*/  @!P5 STG.E.U8 desc[UR36][R6.64+0x78], R11 ;  /* 0x0000780b0600d986 */ /* 0x0005e8000c101124 */
[----:B------:R2:W-:Y:S02]  /*57d0*/  @!P0 STG.E.U8 desc[UR36][R6.64+0x79], R87 ;  /* 0x0000795706008986 */ /* 0x0005e4000c101124 */
.L_x_169:
[----:B------:R-:W-:Y:S05]  /*57e0*/  BSYNC B0 ;  /* 0x0000000000007941 */ /* 0x000fea0003800000 */
.L_x_39:
[----:B0-2---:R-:W2:Y:S01]  /*57f0*/  LDL.64 R4, [R1] ;  /* 0x0000000001047983 */ /* 0x005ea20000100a00 */
[----:B------:R-:W-:Y:S01]  /*5800*/  ULDC.64 UR4, c[0x0][0x650] ;  /* 0x0001940000047ab9 */ /* 0x000fe20000000a00 */
[----:B------:R-:W-:Y:S02]  /*5810*/  IMAD.U32 R0, RZ, RZ, UR44 ;  /* 0x0000002cff007e24 */ /* 0x000fe4000f8e00ff */
[----:B------:R-:W-:Y:S02]  /*5820*/  IMAD.MOV.U32 R22, RZ, RZ, -0x1 ;  /* 0xffffffffff167424 */ /* 0x000fe400078e00ff */
[----:B------:R0:W-:Y:S01]  /*5830*/  SYNCS.ARRIVE.TRANS64.A1T0 RZ, [R0+UR47], RZ ;  /* 0x000000ff00ff79a7 */ /* 0x0001e2000810002f */
[----:B------:R-:W-:Y:S02]  /*5840*/  IMAD.MOV.U32 R19, RZ, RZ, -0x1 ;  /* 0xffffffffff137424 */ /* 0x000fe400078e00ff */
[----:B------:R-:W-:Y:S01]  /*5850*/  IMAD.MOV.U32 R18, RZ, RZ, -0x1 ;  /* 0xffffffffff127424 */ /* 0x000fe200078e00ff */
[----:B0-----:R-:W-:-:S02]  /*5860*/  PRMT R0, RZ, 0x7610, R0 ;  /* 0x00007610ff007816 */ /* 0x001fc40000000000 */
[----:B--2---:R-:W-:-:S05]  /*5870*/  LEA R16, P0, R4, R16, 0x1 ;  /* 0x0000001004107211 */ /* 0x004fca00078008ff */
[----:B------:R-:W-:Y:S01]  /*5880*/  IMAD.X R17, R98, 0x1, R17, P0 ;  /* 0x0000000162117824 */ /* 0x000fe200000e0611 */
[----:B------:R-:W-:-:S04]  /*5890*/  ISETP.GE.U32.AND P0, PT, R16, UR4, PT ;  /* 0x0000000410007c0c */ /* 0x000fc8000bf06070 */
[----:B------:R-:W-:-:S13]  /*58a0*/  ISETP.GE.U32.AND.EX P0, PT, R17, UR5, PT, P0 ;  /* 0x0000000511007c0c */ /* 0x000fda000bf06100 */
[----:B------:R-:W-:Y:S05]  /*58b0*/  @P0 BRA `(.L_x_170) ;  /* 0x0000000400500947 */ /* 0x000fea0003800000 */
[----:B------:R-:W0:Y:S01]  /*58c0*/  LDC.64 R10, c[0x0][0x628] ;  /* 0x00018a00ff0a7b82 */ /* 0x000e220000000a00 */
[----:B------:R-:W2:Y:S01]  /*58d0*/  S2R R19, SR_CTAID.X ;  /* 0x0000000000137919 */ /* 0x000ea20000002500 */
[----:B------:R-:W-:Y:S02]  /*58e0*/  IMAD.MOV.U32 R8, RZ, RZ, R16 ;  /* 0x000000ffff087224 */ /* 0x000fe400078e0010 */
[----:B------:R-:W-:Y:S01]  /*58f0*/  IMAD.MOV.U32 R9, RZ, RZ, R17 ;  /* 0x000000ffff097224 */ /* 0x000fe200078e0011 */
[----:B------:R-:W3:Y:S03]  /*5900*/  S2R R20, SR_CTAID.Y ;  /* 0x0000000000147919 */ /* 0x000ee60000002600 */
[----:B------:R-:W1:Y:S08]  /*5910*/  LDC R0, c[0x0][0x630] ;  /* 0x00018c00ff007b82 */ /* 0x000e700000000800 */
[----:B------:R-:W1:Y:S01]  /*5920*/  LDC.64 R14, c[0x0][0x620] ;  /* 0x00018800ff0e7b82 */ /* 0x000e620000000a00 */
[----:B0-----:R-:W-:-:S04]  /*5930*/  ISETP.NE.U32.AND P0, PT, R10, RZ, PT ;  /* 0x000000ff0a00720c */ /* 0x001fc80003f05070 */
[----:B------:R-:W-:-:S13]  /*5940*/  ISETP.NE.AND.EX P0, PT, R11, RZ, PT, P0 ;  /* 0x000000ff0b00720c */ /* 0x000fda0003f05300 */
[----:B-123--:R-:W-:Y:S05]  /*5950*/  @!P0 BRA `(.L_x_171) ;  /* 0x0000000000288947 */ /* 0x00efea0003800000 */
[----:B------:R-:W0:Y:S02]  /*5960*/  LDC R3, c[0x0][0x634] ;  /* 0x00018d00ff037b82 */ /* 0x000e240000000800 */
[----:B0-----:R-:W-:-:S05]  /*5970*/  IADD3 R3, P0, R16, R3, RZ ;  /* 0x0000000310037210 */ /* 0x001fca0007f1e0ff */
[----:B------:R-:W-:-:S04]  /*5980*/  IMAD.X R13, RZ, RZ, R17, P0 ;  /* 0x000000ffff0d7224 */ /* 0x000fc800000e0611 */
[----:B------:R-:W-:-:S04]  /*5990*/  IMAD.WIDE.U32 R4, R13, R10, RZ ;  /* 0x0000000a0d047225 */ /* 0x000fc800078e00ff */
[----:B----4-:R-:W-:-:S04]  /*59a0*/  IMAD.WIDE.U32 R6, P0, R3, R11, R4 ;  /* 0x0000000b03067225 */ /* 0x010fc80007800004 */
[----:B------:R-:W-:-:S04]  /*59b0*/  IMAD.WIDE.U32 R4, R3, R10, RZ ;  /* 0x0000000a03047225 */ /* 0x000fc800078e00ff */
[----:B------:R-:W-:Y:S01]  /*59c0*/  IMAD.X R9, RZ, RZ, RZ, P0 ;  /* 0x000000ffff097224 */ /* 0x000fe200000e06ff */
[----:B------:R-:W-:Y:S01]  /*59d0*/  IADD3 RZ, P0, R5, R6, RZ ;  /* 0x0000000605ff7210 */ /* 0x000fe20007f1e0ff */
[----:B------:R-:W-:-:S04]  /*59e0*/  IMAD.MOV.U32 R8, RZ, RZ, R7 ;  /* 0x000000ffff087224 */ /* 0x000fc800078e0007 */
[----:B------:R-:W-:-:S08]  /*59f0*/  IMAD.WIDE.U32.X R8, R13, R11, R8, P0 ;  /* 0x0000000b0d087225 */ /* 0x000fd000000e0408 */
.L_x_171:
[-CC-:B------:R-:W-:Y:S01]  /*5a00*/  SHF.R.U64 R18, R8, R0.reuse, R9.reuse ;  /* 0x0000000008127219 */ /* 0x180fe20000001209 */
[----:B------:R-:W0:Y:S01]  /*5a10*/  LDC.64 R24, c[0x0][0x640] ;  /* 0x00019000ff187b82 */ /* 0x000e220000000a00 */
[----:B------:R-:W-:Y:S01]  /*5a20*/  SHF.R.U32.HI R0, RZ, R0, R9 ;  /* 0x00000000ff007219 */ /* 0x000fe20000011609 */
[----:B------:R-:W-:Y:S01]  /*5a30*/  ULDC UR4, c[0x0][0x150] ;  /* 0x0000540000047ab9 */ /* 0x000fe20000000800 */
[----:B------:R-:W-:Y:S02]  /*5a40*/  IADD3 R3, P0, RZ, -R18, RZ ;  /* 0x80000012ff037210 */ /* 0x000fe40007f1e0ff */
[----:B----4-:R-:W-:-:S03]  /*5a50*/  I2FP.F32.U32 R7, R19 ;  /* 0x0000001300077245 */ /* 0x010fc60000201000 */
[----:B------:R-:W1:Y:S01]  /*5a60*/  LDC R6, c[0x0][0x618] ;  /* 0x00018600ff067b82 */ /* 0x000e620000000800 */
[----:B------:R-:W-:Y:S02]  /*5a70*/  IMAD.X R5, RZ, RZ, ~R0, P0 ;  /* 0x000000ffff057224 */ /* 0x000fe400000e0e00 */
[----:B------:R-:W-:Y:S01]  /*5a80*/  FMUL R7, R7, UR4 ;  /* 0x0000000407077c20 */ /* 0x000fe20008400000 */
[----:B------:R-:W-:Y:S01]  /*5a90*/  ULDC UR4, c[0x0][0x154] ;  /* 0x0000550000047ab9 */ /* 0x000fe20000000800 */
[-C--:B------:R-:W-:Y:S02]  /*5aa0*/  IMAD R0, R5, R14.reuse, RZ ;  /* 0x0000000e05007224 */ /* 0x080fe400078e02ff */
[C---:B------:R-:W-:Y:S01]  /*5ab0*/  IMAD.WIDE.U32 R4, R3.reuse, R14, R16 ;  /* 0x0000000e03047225 */ /* 0x040fe200078e0010 */
[----:B------:R-:W2:Y:S01]  /*5ac0*/  LDC R8, c[0x0][0x608] ;  /* 0x00018200ff087b82 */ /* 0x000ea20000000800 */
[----:B------:R-:W3:Y:S02]  /*5ad0*/  F2I.U32.TRUNC.NTZ R7, R7 ;  /* 0x0000000700077305 */ /* 0x000ee4000020f000 */
[----:B------:R-:W-:-:S04]  /*5ae0*/  IMAD R3, R3, R15, R0 ;  /* 0x0000000f03037224 */ /* 0x000fc800078e0200 */
[----:B------:R-:W-:Y:S01]  /*5af0*/  IMAD.IADD R3, R5, 0x1, R3 ;  /* 0x0000000105037824 */ /* 0x000fe200078e0203 */
[----:B------:R-:W4:Y:S01]  /*5b00*/  LDC R22, c[0x0][0x658] ;  /* 0x00019600ff167b82 */ /* 0x000f220000000800 */
[----:B------:R-:W-:Y:S02]  /*5b10*/  I2FP.F32.U32 R5, R20 ;  /* 0x0000001400057245 */ /* 0x000fe40000201000 */
[----:B0-----:R-:W-:-:S04]  /*5b20*/  ISETP.NE.U32.AND P0, PT, R24, RZ, PT ;  /* 0x000000ff1800720c */ /* 0x001fc80003f05070 */
[----:B------:R-:W-:Y:S01]  /*5b30*/  ISETP.NE.AND.EX P0, PT, R25, RZ, PT, P0 ;  /* 0x000000ff1900720c */ /* 0x000fe20003f05300 */
[----:B------:R-:W0:Y:S01]  /*5b40*/  LDC R0, c[0x0][0x144] ;  /* 0x00005100ff007b82 */ /* 0x000e220000000800 */
[-C--:B-1----:R-:W-:Y:S01]  /*5b50*/  SHF.R.U64 R10, R4, R6.reuse, R3 ;  /* 0x00000006040a7219 */ /* 0x082fe20000001203 */
[----:B---3--:R-:W-:Y:S01]  /*5b60*/  IMAD.MOV R7, RZ, RZ, -R7 ;  /* 0x000000ffff077224 */ /* 0x008fe200078e0a07 */
[----:B------:R-:W-:Y:S01]  /*5b70*/  SHF.R.U32.HI R3, RZ, R6, R3 ;  /* 0x00000006ff037219 */ /* 0x000fe20000011603 */
[----:B------:R-:W-:-:S04]  /*5b80*/  FMUL R6, R5, UR4 ;  /* 0x0000000405067c20 */ /* 0x000fc80008400000 */
[----:B------:R-:W1:Y:S01]  /*5b90*/  LDC R15, c[0x0][0x148] ;  /* 0x00005200ff0f7b82 */ /* 0x000e620000000800 */
[----:B------:R3:W0:Y:S01]  /*5ba0*/  F2I.U32.TRUNC.NTZ R14, R6 ;  /* 0x00000006000e7305 */ /* 0x000622000020f000 */
[-CC-:B--2---:R-:W-:Y:S02]  /*5bb0*/  SHF.R.U64 R12, R10, R8.reuse, R3.reuse ;  /* 0x000000080a0c7219 */ /* 0x184fe40000001203 */
[----:B------:R-:W-:-:S04]  /*5bc0*/  SHF.R.U32.HI R3, RZ, R8, R3 ;  /* 0x00000008ff037219 */ /* 0x000fc80000011603 */
[----:B------:R-:W2:Y:S01]  /*5bd0*/  LDC R21, c[0x0][0x600] ;  /* 0x00018000ff157b82 */ /* 0x000ea20000000800 */
[-CC-:B----4-:R-:W-:Y:S02]  /*5be0*/  SHF.R.U64 R13, R12, R22.reuse, R3.reuse ;  /* 0x000000160c0d7219 */ /* 0x190fe40000001203 */
[----:B------:R-:W-:-:S03]  /*5bf0*/  SHF.R.U32.HI R5, RZ, R22, R3 ;  /* 0x00000016ff057219 */ /* 0x000fc60000011603 */
[----:B------:R-:W-:Y:S02]  /*5c00*/  IMAD.MOV.U32 R4, RZ, RZ, R13 ;  /* 0x000000ffff047224 */ /* 0x000fe400078e000d */
[----:B------:R-:W4:Y:S01]  /*5c10*/  LDC R26, c[0x0][0x648] ;  /* 0x00019200ff1a7b82 */ /* 0x000f220000000800 */
[----:B0-----:R-:W-:-:S07]  /*5c20*/  IMAD R22, R0, R7, R19 ;  /* 0x0000000700167224 */ /* 0x001fce00078e0213 */
[----:B------:R-:W0:Y:S08]  /*5c30*/  LDC R27, c[0x0][0x638] ;  /* 0x00018e00ff1b7b82 */ /* 0x000e300000000800 */
[----:B------:R-:W0:Y:S01]  /*5c40*/  LDC R28, c[0x0][0x610] ;  /* 0x00018400ff1c7b82 */ /* 0x000e220000000800 */
[----:B-1-3--:R-:W-:Y:S05]  /*5c50*/  @!P0 BRA `(.L_x_172) ;  /* 0x0000000000288947 */ /* 0x00afea0003800000 */
[----:B------:R-:W1:Y:S02]  /*5c60*/  LDC R0, c[0x0][0x64c] ;  /* 0x00019300ff007b82 */ /* 0x000e640000000800 */
[----:B-1----:R-:W-:-:S05]  /*5c70*/  IADD3 R3, P0, R13, R0, RZ ;  /* 0x000000000d037210 */ /* 0x002fca0007f1e0ff */
        /* <DEDUP_REMOVED lines=8> */
.L_x_172:
[----:B------:R-:W-:Y:S01]  /*5d00*/  ISETP.NE.AND P0, PT, R2, 0x1, PT ;  /* 0x000000010200780c */ /* 0x000fe20003f05270 */
[----:B------:R-:W-:Y:S01]  /*5d10*/  IMAD.MOV R14, RZ, RZ, -R14 ;  /* 0x000000ffff0e7224 */ /* 0x000fe200078e0a0e */
[----:B----4-:R-:W-:Y:S01]  /*5d20*/  SHF.R.U64 R0, R4, R26, R5 ;  /* 0x0000001a04007219 */ /* 0x010fe20000001205 */
[----:B--2---:R-:W-:Y:S01]  /*5d30*/  VIADD R5, R21, 0xffffffff ;  /* 0xffffffff15057836 */ /* 0x004fe20000000000 */
[----:B------:R-:W-:-:S03]  /*5d40*/  LOP3.LUT R3, R12, R99, RZ, 0xc0, !PT ;  /* 0x000000630c037212 */ /* 0x000fc600078ec0ff */
[----:B------:R-:W-:Y:S01]  /*5d50*/  IMAD.MOV R4, RZ, RZ, -R0 ;  /* 0x000000ffff047224 */ /* 0x000fe200078e0a00 */
[----:B------:R-:W-:Y:S01]  /*5d60*/  LOP3.LUT R5, R10, R5, RZ, 0xc0, !PT ;  /* 0x000000050a057212 */ /* 0x000fe200078ec0ff */
[----:B------:R-:W-:Y:S02]  /*5d70*/  IMAD R3, R96, R0, R3 ;  /* 0x0000000060037224 */ /* 0x000fe400078e0203 */
[----:B0-----:R-:W-:Y:S02]  /*5d80*/  IMAD R0, R4, R27, R13 ;  /* 0x0000001b04007224 */ /* 0x001fe400078e020d */
[----:B------:R-:W-:Y:S02]  /*5d90*/  @P0 IMAD R22, R15, R14, R20 ;  /* 0x0000000e0f160224 */ /* 0x000fe400078e0214 */
[----:B------:R-:W-:Y:S02]  /*5da0*/  IMAD.MOV.U32 R4, RZ, RZ, 0x1 ;  /* 0x00000001ff047424 */ /* 0x000fe400078e00ff */
[----:B------:R-:W-:-:S02]  /*5db0*/  IMAD R22, R3, R28, R22 ;  /* 0x0000001c03167224 */ /* 0x000fc400078e0216 */
[----:B------:R-:W-:Y:S01]  /*5dc0*/  IMAD R3, R0, R21, R5 ;  /* 0x0000001500037224 */ /* 0x000fe200078e0205 */
[----:B------:R-:W-:-:S04]  /*5dd0*/  PRMT R0, R4, 0x7610, R0 ;  /* 0x0000761004007816 */ /* 0x000fc80000000000 */
[----:B------:R-:W-:Y:S02]  /*5de0*/  SEL R19, R3, R22, !P0 ;  /* 0x0000001603137207 */ /* 0x000fe40004000000 */
[----:B------:R-:W-:-:S07]  /*5df0*/  SEL R22, R22, R3, !P0 ;  /* 0x0000000316167207 */ /* 0x000fce0004000000 */
.L_x_170:
[----:B------:R-:W-:Y:S02]  /*5e00*/  LOP3.LUT P0, RZ, R0, 0xff, RZ, 0xc0, !PT ;  /* 0x000000ff00ff7812 */ /* 0x000fe4000780c0ff */
[----:B------:R-:W-:-:S11]  /*5e10*/  LOP3.LUT R102, R102, 0x1, RZ, 0x3c, !PT ;  /* 0x0000000166667812 */ /* 0x000fd600078e3cff */
[----:B------:R-:W-:Y:S05]  /*5e20*/  @P0 BRA `(.L_x_173) ;  /* 0xffffffbc00740947 */ /* 0x000fea000383ffff */
[----:B------:R-:W-:Y:S05]  /*5e30*/  EXIT ;  /* 0x000000000000794d */ /* 0x000fea0003800000 */
.L_x_18:
[----:B------:R-:W-:-:S08]  /*5e40*/  ISETP.NE.AND P0, PT, R14, RZ, PT ;  /* 0x000000ff0e00720c */ /* 0x000fd00003f05270 */
[----:B0-----:R-:W0:-:S00]  /*5e50*/  USETMAXREG.DEALLOC.CTAPOOL 0x28 ;  /* 0x00000028000079c8 */ /* 0x001e0000080e0500 */
[----:B------:R-:W-:Y:S05]  /*5e60*/  @P0 EXIT ;  /* 0x000000000000094d */ /* 0x000fea0003800000 */
[----:B0-----:R-:W-:Y:S01]  /*5e70*/  LOP3.LUT P0, RZ, R8, 0xff, RZ, 0xc0, !PT ;  /* 0x000000ff08ff7812 */ /* 0x001fe2000780c0ff */
[----:B------:R-:W-:Y:S02]  /*5e80*/  IMAD.MOV.U32 R3, RZ, RZ, 0x1 ;  /* 0x00000001ff037424 */ /* 0x000fe400078e00ff */
[----:B------:R-:W-:-:S10]  /*5e90*/  IMAD.MOV.U32 R8, RZ, RZ, RZ ;  /* 0x000000ffff087224 */ /* 0x000fd400078e00ff */
[----:B------:R-:W-:Y:S05]  /*5ea0*/  @!P0 BRA `(.L_x_174) ;  /* 0x0000000c006c8947 */ /* 0x000fea0003800000 */
[----:B------:R-:W0:Y:S01]  /*5eb0*/  S2UR UR9, SR_CgaCtaId ;  /* 0x00000000000979c3 */ /* 0x000e220000008800 */
[----:B------:R-:W-:Y:S01]  /*5ec0*/  ULDC UR5, c[0x0][0x658] ;  /* 0x0001960000057ab9 */ /* 0x000fe20000000800 */
[----:B------:R-:W-:Y:S01]  /*5ed0*/  UMOV UR10, 0xffffffff ;  /* 0xffffffff000a7882 */ /* 0x000fe20000000000 */
[----:B------:R-:W-:Y:S01]  /*5ee0*/  UMOV UR11, 0x1 ;  /* 0x00000001000b7882 */ /* 0x000fe20000000000 */
[----:B------:R-:W-:Y:S01]  /*5ef0*/  USHF.L.U32 UR10, UR10, UR5, URZ ;  /* 0x000000050a0a7299 */ /* 0x000fe2000800063f */
[----:B------:R-:W-:Y:S01]  /*5f00*/  LOP3.LUT P0, RZ, R5, 0x1f, RZ, 0xc0, !PT ;  /* 0x0000001f05ff7812 */ /* 0x000fe2000780c0ff */
[----:B------:R-:W-:Y:S01]  /*5f10*/  BSSY B0, `(.L_x_174) ;  /* 0x00000d4000007945 */ /* 0x000fe20003800000 */
[C---:B------:R-:W-:Y:S01]  /*5f20*/  ISETP.NE.AND P2, PT, R4.reuse, RZ, PT ;  /* 0x000000ff0400720c */ /* 0x040fe20003f45270 */
[----:B------:R-:W-:Y:S01]  /*5f30*/  IMAD.MOV.U32 R10, RZ, RZ, 0x1 ;  /* 0x00000001ff0a7424 */ /* 0x000fe200078e00ff */
[----:B------:R-:W-:Y:S01]  /*5f40*/  ISETP.NE.OR P0, PT, R4, RZ, !P0 ;  /* 0x000000ff0400720c */ /* 0x000fe20004705670 */
[----:B------:R-:W-:Y:S01]  /*5f50*/  IMAD.MOV.U32 R3, RZ, RZ, 0x1 ;  /* 0x00000001ff037424 */ /* 0x000fe200078e00ff */
[----:B------:R-:W-:Y:S01]  /*5f60*/  LOP3.LUT R9, R23, 0x2, RZ, 0xfc, !PT ;  /* 0x0000000217097812 */ /* 0x000fe200078efcff */
[----:B------:R-:W-:Y:S01]  /*5f70*/  IMAD.MOV.U32 R8, RZ, RZ, RZ ;  /* 0x000000ffff087224 */ /* 0x000fe200078e00ff */
[----:B------:R-:W-:Y:S01]  /*5f80*/  ULDC UR4, c[0x0][0x600] ;  /* 0x0001800000047ab9 */ /* 0x000fe20000000800 */
[----:B------:R-:W-:Y:S01]  /*5f90*/  UMOV UR18, 0x5 ;  /* 0x0000000500127882 */ /* 0x000fe20000000000 */
[----:B------:R-:W-:-:S02]  /*5fa0*/  UIADD3 UR26, UR40, 0x1, URZ ;  /* 0x00000001281a7890 */ /* 0x000fc4000fffe03f */
[----:B------:R-:W-:Y:S02]  /*5fb0*/  UIADD3 UR4, UR4, -0x1, URZ ;  /* 0xffffffff04047890 */ /* 0x000fe4000fffe03f */
[----:B------:R-:W-:Y:S01]  /*5fc0*/  USHF.L.U32 UR5, UR11, UR5, URZ ;  /* 0x000000050b057299 */ /* 0x000fe2000800063f */
[----:B------:R-:W-:Y:S01]  /*5fd0*/  ULDC.64 UR24, c[0x0][0x198] ;  /* 0x0000660000187ab9 */ /* 0x000fe20000000a00 */
[----:B0-----:R-:W-:Y:S02]  /*5fe0*/  ULOP3.LUT UR8, UR9, 0x1, URZ, 0xc0, !UPT ;  /* 0x0000000109087892 */ /* 0x001fe4000f8ec03f */
[----:B------:R-:W-:Y:S02]  /*5ff0*/  USHF.L.U32 UR7, UR9, 0xb, URZ ;  /* 0x0000000b09077899 */ /* 0x000fe4000800063f */
[----:B------:R-:W-:Y:S02]  /*6000*/  USHF.R.U32.HI UR27, URZ, 0x1, UR9 ;  /* 0x000000013f1b7899 */ /* 0x000fe40008011609 */
[----:B------:R-:W-:-:S02]  /*6010*/  USHF.L.U32 UR6, UR9, 0x6, URZ ;  /* 0x0000000609067899 */ /* 0x000fc4000800063f */
[----:B------:R-:W-:Y:S02]  /*6020*/  ULOP3.LUT UR9, UR9, 0xfffffffe, URZ, 0xc0, !UPT ;  /* 0xfffffffe09097892 */ /* 0x000fe4000f8ec03f */
[----:B------:R-:W-:Y:S02]  /*6030*/  UISETP.GT.U32.AND UP0, UPT, UR8, 0xffff, UPT ;  /* 0x0000ffff0800788c */ /* 0x000fe4000bf04070 */
[----:B------:R-:W-:Y:S02]  /*6040*/  ULOP3.LUT UR13, UR7, 0x800, URZ, 0xc0, !UPT ;  /* 0x00000800070d7892 */ /* 0x000fe4000f8ec03f */
[----:B------:R-:W-:Y:S02]  /*6050*/  ULOP3.LUT UR7, URZ, UR10, URZ, 0x33, !UPT ;  /* 0x0000000a3f077292 */ /* 0x000fe4000f8e333f */
[----:B------:R-:W-:Y:S02]  /*6060*/  USHF.L.U32 UR10, UR11, UR9, URZ ;  /* 0x000000090b0a7299 */ /* 0x000fe4000800063f */
[----:B------:R-:W-:-:S02]  /*6070*/  ULOP3.LUT UR9, UR9, 0x1, URZ, 0xfc, !UPT ;  /* 0x0000000109097892 */ /* 0x000fc4000f8efc3f */
[----:B------:R-:W-:Y:S02]  /*6080*/  USEL UR8, UR8, 0xffff, !UP0 ;  /* 0x0000ffff08087887 */ /* 0x000fe4000c000000 */
[----:B------:R-:W-:Y:S02]  /*6090*/  USHF.L.U32 UR9, UR11, UR9, URZ ;  /* 0x000000090b097299 */ /* 0x000fe4000800063f */
[----:B------:R-:W-:Y:S02]  /*60a0*/  ULOP3.LUT UR8, UR8, 0xffff, URZ, 0xc0, !UPT ;  /* 0x0000ffff08087892 */ /* 0x000fe4000f8ec03f */
[----:B------:R-:W-:Y:S02]  /*60b0*/  ULEA UR28, UR27, 0x380, 0xa ;  /* 0x000003801b1c7891 */ /* 0x000fe4000f8e503f */
[----:B------:R-:W-:Y:S02]  /*60c0*/  ULOP3.LUT UR6, UR6, 0x40, URZ, 0xc0, !UPT ;  /* 0x0000004006067892 */ /* 0x000fe4000f8ec03f */
[----:B------:R-:W-:-:S02]  /*60d0*/  UIADD3 UR13, UR13, 0x12b80, URZ ;  /* 0x00012b800d0d7890 */ /* 0x000fc4000fffe03f */
[----:B------:R-:W-:Y:S02]  /*60e0*/  ULOP3.LUT UR19, UR10, UR9, URZ, 0xfc, !UPT ;  /* 0x000000090a137292 */ /* 0x000fe4000f8efc3f */
[----:B------:R-:W-:-:S12]  /*60f0*/  USHF.L.U32 UR18, UR18, UR8, URZ ;  /* 0x0000000812127299 */ /* 0x000fd8000800063f */
.L_x_186:
[----:B------:R-:W-:-:S03]  /*6100*/  UMOV UR8, 0xffffffff ;  /* 0xffffffff00087882 */ /* 0x000fc60000000000 */
[----:B------:R-:W-:Y:S05]  /*6110*/  BRA.DIV UR8, `(.L_x_175) ;  /* 0x0000002208907947 */ /* 0x000fea000b800000 */
[----:B------:R-:W-:-:S13]  /*6120*/  ELECT P6, URZ, PT ;  /* 0x00000000003f782f */ /* 0x000fda00038c0000 */
.L_x_232:
[----:B------:R-:W0:Y:S01]  /*6130*/  LDC R4, c[0x0][0x28c] ;  /* 0x0000a300ff047b82 */ /* 0x000e220000000800 */
[----:B------:R-:W-:Y:S01]  /*6140*/  BSSY B1, `(.L_x_176) ;  /* 0x000003a000017945 */ /* 0x000fe20003800000 */
[----:B0-----:R-:W-:-:S13]  /*6150*/  ISETP.LT.OR P6, PT, R4, 0x1, !P6 ;  /* 0x000000010400780c */ /* 0x001fda00077c1670 */
[----:B------:R-:W-:Y:S05]  /*6160*/  @P6 BRA `(.L_x_177) ;  /* 0x0000000000dc6947 */ /* 0x000fea0003800000 */
[----:B------:R-:W-:Y:S01]  /*6170*/  LEA R22, R22, UR27, 0x1 ;  /* 0x0000001b16167c11 */ /* 0x000fe2000f8e08ff */
[----:B------:R-:W-:Y:S01]  /*6180*/  IMAD.MOV.U32 R13, RZ, RZ, RZ ;  /* 0x000000ffff0d7224 */ /* 0x000fe200078e00ff */
[----:B------:R-:W-:Y:S01]  /*6190*/  LEA R19, R19, UR6, 0x7 ;  /* 0x0000000613137c11 */ /* 0x000fe2000f8e38ff */
[----:B------:R-:W-:Y:S02]  /*61a0*/  IMAD.U32 R14, RZ, RZ, UR26 ;  /* 0x0000001aff0e7e24 */ /* 0x000fe4000f8e00ff */
[----:B------:R-:W-:Y:S02]  /*61b0*/  IMAD.MOV.U32 R4, RZ, RZ, R3 ;  /* 0x000000ffff047224 */ /* 0x000fe400078e0003 */
[----:B------:R-:W-:Y:S02]  /*61c0*/  IMAD.MOV.U32 R5, RZ, RZ, R8 ;  /* 0x000000ffff057224 */ /* 0x000fe400078e0008 */
[----:B------:R-:W-:-:S07]  /*61d0*/  IMAD.SHL.U32 R22, R22, 0x20, RZ ;  /* 0x0000002016167824 */ /* 0x000fce00078e00ff */
.L_x_181:
[----:B------:R-:W0:Y:S01]  /*61e0*/  S2R R7, SR_CgaCtaId ;  /* 0x0000000000077919 */ /* 0x000e220000008800 */
[----:B------:R-:W-:-:S04]  /*61f0*/  MOV R6, 0x400 ;  /* 0x0000040000067802 */ /* 0x000fc80000000f00 */
[----:B0-----:R-:W-:Y:S02]  /*6200*/  LEA R12, R7, R6, 0x18 ;  /* 0x00000006070c7211 */ /* 0x001fe400078ec0ff */
[----:B------:R-:W-:Y:S01]  /*6210*/  SHF.L.U32 R6, R4, 0x1f, RZ ;  /* 0x0000001f04067819 */ /* 0x000fe200000006ff */
[----:B------:R-:W0:Y:S02]  /*6220*/  @!P2 LDC R7, c[0x0][0x500] ;  /* 0x00014000ff07ab82 */ /* 0x000e240000000800 */
[----:B------:R-:W-:-:S04]  /*6230*/  IMAD R11, R5, 0x8, R12 ;  /* 0x00000008050b7824 */ /* 0x000fc800078e020c */
[----:B------:R-:W1:Y:S02]  /*6240*/  SYNCS.PHASECHK.TRANS64.TRYWAIT P1, [R11+URZ+0x128], R6 ;  /* 0x000128060b0075a7 */ /* 0x000e64000802017f */
[----:B-1----:R-:W-:Y:S05]  /*6250*/  @!P1 BRA `(.L_x_178) ;  /* 0x0000002000609947 */ /* 0x002fea0003800000 */
.L_x_233:
[----:B-1----:R-:W-:Y:S01]  /*6260*/  PRMT R6, R9, 0x9910, RZ ;  /* 0x0000991009067816 */ /* 0x002fe200000000ff */
[----:B0-----:R0:W-:Y:S03]  /*6270*/  @!P2 SYNCS.ARRIVE.TRANS64 RZ, [R11+URZ], R7 ;  /* 0x000000070bffa9a7 */ /* 0x0011e6000800003f */
[----:B------:R-:W-:-:S13]  /*6280*/  ISETP.NE.AND P1, PT, R6, 0x2, PT ;  /* 0x000000020600780c */ /* 0x000fda0003f25270 */
[----:B0-----:R-:W-:Y:S05]  /*6290*/  @P1 BRA `(.L_x_179) ;  /* 0x0000000000041947 */ /* 0x001fea0003800000 */
[----:B------:R-:W-:Y:S01]  /*62a0*/  BPT.TRAP 0x1 ;  /* 0x000000040000795c */ /* 0x000fe20000300000 */
.L_x_179:
[----:B------:R-:W-:Y:S05]  /*62b0*/  @P0 BRA `(.L_x_180) ;  /* 0x0000000000040947 */ /* 0x000fea0003800000 */
[----:B------:R-:W-:Y:S01]  /*62c0*/  BPT.TRAP 0x1 ;  /* 0x000000040000795c */ /* 0x000fe20000300000 */
.L_x_180:
[----:B------:R-:W-:Y:S01]  /*62d0*/  R2UR UR11, R5 ;  /* 0x00000000050b72ca */ /* 0x000fe200000e0000 */
[----:B------:R-:W-:Y:S01]  /*62e0*/  VIADD R14, R14, 0xffffffff ;  /* 0xffffffff0e0e7836 */ /* 0x000fe20000000000 */
[----:B------:R-:W-:Y:S01]  /*62f0*/  R2UR UR21, R12 ;  /* 0x000000000c1572ca */ /* 0x000fe200000e0000 */
[----:B------:R-:W-:Y:S01]  /*6300*/  UIADD3 UR14, UP0, UR24, 0xf0, URZ ;  /* 0x000000f0180e7890 */ /* 0x000fe2000ff1e03f */
[----:B------:R-:W-:Y:S01]  /*6310*/  R2UR UR22, R22 ;  /* 0x00000000161672ca */ /* 0x000fe200000e0000 */
[----:B------:R-:W-:Y:S01]  /*6320*/  UIADD3 UR30, UP1, UR24, 0x1f0, URZ ;  /* 0x000001f0181e7890 */ /* 0x000fe2000ff3e03f */
[----:B------:R-:W-:Y:S01]  /*6330*/  R2UR UR9, R11 ;  /* 0x000000000b0972ca */ /* 0x000fe200000e0000 */
[----:B------:R-:W-:Y:S01]  /*6340*/  UIADD3.X UR15, URZ, UR25, URZ, UP0, !UPT ;  /* 0x000000193f0f7290 */ /* 0x000fe200087fe43f */
[----:B------:R-:W-:Y:S01]  /*6350*/  R2UR UR10, R13 ;  /* 0x000000000d0a72ca */ /* 0x000fe200000e0000 */
[----:B------:R-:W-:Y:S01]  /*6360*/  UPRMT UR20, URZ, 0x5410, UR18 ;  /* 0x000054103f147896 */ /* 0x000fe20008000012 */
[----:B------:R-:W-:Y:S01]  /*6370*/  R2UR UR12, R18 ;  /* 0x00000000120c72ca */ /* 0x000fe200000e0000 */
[----:B------:R-:W-:Y:S01]  /*6380*/  VIADD R5, R5, 0x1 ;  /* 0x0000000105057836 */ /* 0x000fe20000000000 */
[----:B------:R-:W-:Y:S01]  /*6390*/  R2UR UR23, R19 ;  /* 0x00000000131772ca */ /* 0x000fe200000e0000 */
[----:B------:R-:W-:Y:S01]  /*63a0*/  ULEA UR8, UR11, UR28, 0xb ;  /* 0x0000001c0b087291 */ /* 0x000fe2000f8e583f */
[----:B------:R-:W-:Y:S01]  /*63b0*/  ISETP.GT.AND P3, PT, R14, 0x1, PT ;  /* 0x000000010e00780c */ /* 0x000fe20003f64270 */
[----:B------:R-:W-:Y:S01]  /*63c0*/  ULEA UR11, UR11, UR13, 0xc ;  /* 0x0000000d0b0b7291 */ /* 0x000fe2000f8e603f */
[----:B------:R-:W-:Y:S01]  /*63d0*/  ISETP.NE.AND P1, PT, R5, 0x25, PT ;  /* 0x000000250500780c */ /* 0x000fe20003f25270 */
[----:B------:R-:W-:Y:S01]  /*63e0*/  UIADD3 UR8, UR21, UR8, URZ ;  /* 0x0000000815087290 */ /* 0x000fe2000fffe03f */
[----:B------:R-:W-:Y:S01]  /*63f0*/  VIADD R13, R13, 0x20 ;  /* 0x000000200d0d7836 */ /* 0x000fe20000000000 */
[----:B------:R-:W-:Y:S01]  /*6400*/  UIADD3 UR21, UR21, UR11, URZ ;  /* 0x0000000b15157290 */ /* 0x000fe2000fffe03f */
[----:B------:R-:W-:Y:S01]  /*6410*/  SEL R7, RZ, 0x1, P1 ;  /* 0x00000001ff077807 */ /* 0x000fe20000800000 */
[----:B------:R-:W-:Y:S01]  /*6420*/  UPRMT UR29, URZ, 0x5410, UR19 ;  /* 0x000054103f1d7896 */ /* 0x000fe20008000013 */
[----:B------:R-:W-:Y:S01]  /*6430*/  SEL R5, R5, RZ, P1 ;  /* 0x000000ff05057207 */ /* 0x000fe20000800000 */
[----:B------:R-:W-:Y:S01]  /*6440*/  UIADD3.X UR31, URZ, UR25, URZ, UP1, !UPT ;  /* 0x000000193f1f7290 */ /* 0x000fe20008ffe43f */
[----:B------:R-:W-:Y:S01]  /*6450*/  LOP3.LUT R4, R4, R7, RZ, 0x3c, !PT ;  /* 0x0000000704047212 */ /* 0x000fe200078e3cff */
[----:B------:R-:W-:Y:S01]  /*6460*/  UMOV UR16, 0x0 ;  /* 0x0000000000107882 */ /* 0x000fe20000000000 */
[----:B------:R-:W-:Y:S01]  /*6470*/  UMOV UR17, 0x10000000 ;  /* 0x1000000000117882 */ /* 0x000fe20000000000 */
[----:B------:R-:W-:-:S02]  /*6480*/  UMOV UR11, UR22 ;  /* 0x00000016000b7c82 */ /* 0x000fc40008000000 */
[----:B------:R0:W-:Y:S02]  /*6490*/  UTMALDG.3D.MULTICAST [UR8], [UR14], UR20, desc[UR16] ;  /* 0x000010080e0073b4 */ /* 0x0001e40008011814 */
[----:B0-----:R-:W-:Y:S01]  /*64a0*/  UMOV UR8, UR21 ;  /* 0x0000001500087c82 */ /* 0x001fe20008000000 */
[----:B------:R-:W-:Y:S02]  /*64b0*/  UMOV UR11, UR23 ;  /* 0x00000017000b7c82 */ /* 0x000fe40008000000 */
[----:B------:R0:W-:Y:S02]  /*64c0*/  UTMALDG.3D.MULTICAST [UR8], [UR30], UR29, desc[UR16] ;  /* 0x000010081e0073b4 */ /* 0x0001e4000801181d */
[----:B0-----:R-:W-:Y:S05]  /*64d0*/  @P3 BRA `(.L_x_181) ;  /* 0xfffffffc00403947 */ /* 0x001fea000383ffff */
.L_x_177:
[----:B------:R-:W-:Y:S05]  /*64e0*/  BSYNC B1 ;  /* 0x0000000000017941 */ /* 0x000fea0003800000 */
.L_x_176:
[----:B------:R-:W2:Y:S01]  /*64f0*/  LDL.64 R20, [R1] ;  /* 0x0000000001147983 */ /* 0x000ea20000100a00 */
[----:B------:R-:W-:Y:S01]  /*6500*/  LOP3.LUT P4, RZ, R10, 0xff, RZ, 0xc0, !PT ;  /* 0x000000ff0aff7812 */ /* 0x000fe2000788c0ff */
[----:B------:R-:W-:Y:S01]  /*6510*/  VIADD R11, R8, UR40 ;  /* 0x00000028080b7c36 */ /* 0x000fe20008000000 */
[----:B------:R-:W-:Y:S01]  /*6520*/  ULDC.64 UR8, c[0x0][0x650] ;  /* 0x0001940000087ab9 */ /* 0x000fe20000000a00 */
[----:B------:R-:W-:Y:S01]  /*6530*/  IMAD.U32 R8, RZ, RZ, UR40 ;  /* 0x00000028ff087e24 */ /* 0x000fe2000f8e00ff */
[----:B------:R-:W-:Y:S01]  /*6540*/  UISETP.GE.U32.AND UP0, UPT, UR40, 0x25, UPT ;  /* 0x000000252800788c */ /* 0x000fe2000bf06070 */
[C---:B------:R-:W-:Y:S01]  /*6550*/  IMAD.WIDE.U32 R4, R11.reuse, -0x45306eb3, RZ ;  /* 0xbacf914d0b047825 */ /* 0x040fe200078e00ff */
[----:B------:R-:W-:Y:S01]  /*6560*/  ISETP.GT.U32.AND P1, PT, R11, 0x24, PT ;  /* 0x000000240b00780c */ /* 0x000fe20003f24070 */
[----:B------:R-:W-:Y:S01]  /*6570*/  BSSY B1, `(.L_x_182) ;  /* 0x000006b000017945 */ /* 0x000fe20003800000 */
[----:B------:R-:W-:Y:S01]  /*6580*/  PRMT R10, RZ, 0x7610, R10 ;  /* 0x00007610ff0a7816 */ /* 0x000fe2000000000a */
[----:B------:R-:W-:Y:S01]  /*6590*/  IMAD.MOV.U32 R22, RZ, RZ, -0x1 ;  /* 0xffffffffff167424 */ /* 0x000fe200078e00ff */
[----:B------:R-:W-:Y:S01]  /*65a0*/  ISETP.LT.U32.AND P1, PT, R8, 0x25, P1 ;  /* 0x000000250800780c */ /* 0x000fe20000f21070 */
[----:B------:R-:W-:Y:S01]  /*65b0*/  IMAD.MOV.U32 R19, RZ, RZ, -0x1 ;  /* 0xffffffffff137424 */ /* 0x000fe200078e00ff */
[----:B------:R-:W-:Y:S01]  /*65c0*/  PLOP3.LUT P3, PT, PT, PT, UP0, 0x80, 0x0 ;  /* 0x000000000000781c */ /* 0x000fe20003f6f008 */
[----:B------:R-:W0:Y:S01]  /*65d0*/  @P4 S2R R7, SR_CgaCtaId ;  /* 0x0000000000074919 */ /* 0x000e220000008800 */
[----:B------:R-:W-:Y:S01]  /*65e0*/  SEL R4, RZ, 0x1, !P1 ;  /* 0x00000001ff047807 */ /* 0x000fe20004800000 */
[----:B------:R-:W-:Y:S01]  /*65f0*/  IMAD.MOV.U32 R18, RZ, RZ, -0x1 ;  /* 0xffffffffff127424 */ /* 0x000fe200078e00ff */
[----:B------:R-:W-:-:S02]  /*6600*/  @P4 MOV R6, 0x400 ;  /* 0x0000040000064802 */ /* 0x000fc40000000f00 */
[----:B------:R-:W-:Y:S02]  /*6610*/  LOP3.LUT R3, R3, R4, RZ, 0x3c, !PT ;  /* 0x0000000403037212 */ /* 0x000fe400078e3cff */
[----:B------:R-:W-:Y:S02]  /*6620*/  PRMT R4, RZ, 0x7610, R4 ;  /* 0x00007610ff047816 */ /* 0x000fe40000000004 */
[----:B0-----:R-:W-:Y:S01]  /*6630*/  @P4 LEA R6, R7, R6, 0x18 ;  /* 0x0000000607064211 */ /* 0x001fe200078ec0ff */
[----:B------:R-:W-:-:S03]  /*6640*/  IMAD.IADD R7, R11, 0x1, -R5 ;  /* 0x000000010b077824 */ /* 0x000fc600078e0a05 */
[----:B------:R0:W-:Y:S02]  /*6650*/  @P4 SYNCS.ARRIVE.TRANS64.A1T0 RZ, [R6+URZ+0x288], RZ ;  /* 0x000288ff06ff49a7 */ /* 0x0001e4000810003f */
[----:B------:R-:W-:-:S04]  /*6660*/  LEA.HI R7, R7, R5, RZ, 0x1f ;  /* 0x0000000507077211 */ /* 0x000fc800078ff8ff */
[----:B------:R-:W-:-:S04]  /*6670*/  SHF.R.U32.HI R8, RZ, 0x5, R7 ;  /* 0x00000005ff087819 */ /* 0x000fc80000011607 */
[----:B------:R-:W-:Y:S01]  /*6680*/  @P3 LOP3.LUT R3, R3, 0x1, R8, 0x78, !PT ;  /* 0x0000000103033812 */ /* 0x000fe200078e7808 */
[----:B------:R-:W-:Y:S01]  /*6690*/  IMAD R8, R8, -0x25, R11 ;  /* 0xffffffdb08087824 */ /* 0x000fe200078e020b */
[----:B--2---:R-:W-:-:S05]  /*66a0*/  IADD3 R16, P1, R16, R20, RZ ;  /* 0x0000001410107210 */ /* 0x004fca0007f3e0ff */
[----:B------:R-:W-:Y:S01]  /*66b0*/  IMAD.X R17, R17, 0x1, R0, P1 ;  /* 0x0000000111117824 */ /* 0x000fe200008e0600 */
[----:B------:R-:W-:-:S04]  /*66c0*/  ISETP.GE.U32.AND P1, PT, R16, UR8, PT ;  /* 0x0000000810007c0c */ /* 0x000fc8000bf26070 */
[----:B------:R-:W-:-:S13]  /*66d0*/  ISETP.GE.U32.AND.EX P1, PT, R17, UR9, PT, P1 ;  /* 0x0000000911007c0c */ /* 0x000fda000bf26110 */
[----:B0-----:R-:W-:Y:S05]  /*66e0*/  @P1 BRA `(.L_x_183) ;  /* 0x00000004004c1947 */ /* 0x001fea0003800000 */
[----:B------:R-:W0:Y:S01]  /*66f0*/  S2R R12, SR_CTAID.X ;  /* 0x00000000000c7919 */ /* 0x000e220000002500 */
[----:B------:R-:W-:Y:S01]  /*6700*/  ULDC.64 UR8, c[0x0][0x628] ;  /* 0x00018a0000087ab9 */ /* 0x000fe20000000a00 */
[----:B------:R-:W1:Y:S01]  /*6710*/  LDC R13, c[0x0][0x144] ;  /* 0x00005100ff0d7b82 */ /* 0x000e620000000800 */
[----:B------:R-:W-:Y:S01]  /*6720*/  ISETP.NE.U32.AND P1, PT, RZ, UR8, PT ;  /* 0x00000008ff007c0c */ /* 0x000fe2000bf25070 */
[----:B------:R-:W2:Y:S01]  /*6730*/  S2R R11, SR_CTAID.Y ;  /* 0x00000000000b7919 */ /* 0x000ea20000002600 */
[----:B------:R-:W-:Y:S01]  /*6740*/  ULDC UR10, c[0x0][0x150] ;  /* 0x00005400000a7ab9 */ /* 0x000fe20000000800 */
[----:B------:R-:W-:Y:S01]  /*6750*/  ULDC UR11, c[0x0][0x630] ;  /* 0x00018c00000b7ab9 */ /* 0x000fe20000000800 */
[----:B------:R-:W-:Y:S01]  /*6760*/  ISETP.NE.AND.EX P1, PT, RZ, UR9, PT, P1 ;  /* 0x00000009ff007c0c */ /* 0x000fe2000bf25310 */
[----:B------:R-:W-:Y:S01]  /*6770*/  IMAD.MOV.U32 R4, RZ, RZ, R16 ;  /* 0x000000ffff047224 */ /* 0x000fe200078e0010 */
[----:B0-----:R-:W-:-:S05]  /*6780*/  I2FP.F32.U32 R5, R12 ;  /* 0x0000000c00057245 */ /* 0x001fca0000201000 */
[----:B------:R-:W-:Y:S01]  /*6790*/  FMUL R14, R5, UR10 ;  /* 0x0000000a050e7c20 */ /* 0x000fe20008400000 */
[----:B------:R-:W-:-:S05]  /*67a0*/  IMAD.MOV.U32 R5, RZ, RZ, R17 ;  /* 0x000000ffff057224 */ /* 0x000fca00078e0011 */
[----:B--2---:R-:W-:Y:S05]  /*67b0*/  @!P1 BRA `(.L_x_184) ;  /* 0x0000000000289947 */ /* 0x004fea0003800000 */
[----:B------:R-:W-:Y:S02]  /*67c0*/  ULDC UR10, c[0x0][0x634] ;  /* 0x00018d00000a7ab9 */ /* 0x000fe40000000800 */
[----:B------:R-:W-:-:S05]  /*67d0*/  IADD3 R5, P1, R16, UR10, RZ ;  /* 0x0000000a10057c10 */ /* 0x000fca000ff3e0ff */
[----:B------:R-:W-:-:S04]  /*67e0*/  IMAD.X R15, RZ, RZ, R17, P1 ;  /* 0x000000ffff0f7224 */ /* 0x000fc800008e0611 */
[----:B------:R-:W-:-:S04]  /*67f0*/  IMAD.WIDE.U32 R6, R15, UR8, RZ ;  /* 0x000000080f067c25 */ /* 0x000fc8000f8e00ff */
[----:B------:R-:W-:-:S04]  /*6800*/  IMAD.WIDE.U32 R6, P1, R5, UR9, R6 ;  /* 0x0000000905067c25 */ /* 0x000fc8000f820006 */
[----:B------:R-:W-:-:S04]  /*6810*/  IMAD.WIDE.U32 R4, R5, UR8, RZ ;  /* 0x0000000805047c25 */ /* 0x000fc8000f8e00ff */
[----:B------:R-:W-:Y:S01]  /*6820*/  IMAD.MOV.U32 R4, RZ, RZ, R7 ;  /* 0x000000ffff047224 */ /* 0x000fe200078e0007 */
[----:B------:R-:W-:Y:S01]  /*6830*/  IADD3 RZ, P3, R5, R6, RZ ;  /* 0x0000000605ff7210 */ /* 0x000fe20007f7e0ff */
[----:B------:R-:W-:-:S04]  /*6840*/  IMAD.X R5, RZ, RZ, RZ, P1 ;  /* 0x000000ffff057224 */ /* 0x000fc800008e06ff */
[----:B------:R-:W-:-:S08]  /*6850*/  IMAD.WIDE.U32.X R4, R15, UR9, R4, P3 ;  /* 0x000000090f047c25 */ /* 0x000fd000098e0404 */
.L_x_184:
[--C-:B------:R-:W-:Y:S01]  /*6860*/  SHF.R.U64 R18, R4, UR11, R5.reuse ;  /* 0x0000000b04127c19 */ /* 0x100fe20008001205 */
[----:B------:R-:W0:Y:S01]  /*6870*/  F2I.U32.TRUNC.NTZ R14, R14 ;  /* 0x0000000e000e7305 */ /* 0x000e22000020f000 */
[----:B------:R-:W-:Y:S01]  /*6880*/  SHF.R.U32.HI R4, RZ, UR11, R5 ;  /* 0x0000000bff047c19 */ /* 0x000fe20008011605 */
[----:B------:R-:W-:Y:S01]  /*6890*/  ULDC.64 UR8, c[0x0][0x620] ;  /* 0x0001880000087ab9 */ /* 0x000fe20000000a00 */
[----:B------:R-:W-:Y:S01]  /*68a0*/  IADD3 R7, P1, RZ, -R18, RZ ;  /* 0x80000012ff077210 */ /* 0x000fe20007f3e0ff */
[----:B------:R-:W-:Y:S01]  /*68b0*/  ULDC.64 UR10, c[0x0][0x640] ;  /* 0x00019000000a7ab9 */ /* 0x000fe20000000a00 */
[----:B------:R-:W2:Y:S03]  /*68c0*/  LDC R20, c[0x0][0x148] ;  /* 0x00005200ff147b82 */ /* 0x000ea60000000800 */
[----:B------:R-:W-:Y:S01]  /*68d0*/  IMAD.X R4, RZ, RZ, ~R4, P1 ;  /* 0x000000ffff047224 */ /* 0x000fe200008e0e04 */
[----:B------:R-:W-:-:S03]  /*68e0*/  ISETP.NE.U32.AND P1, PT, RZ, UR10, PT ;  /* 0x0000000aff007c0c */ /* 0x000fc6000bf25070 */
[----:B------:R-:W-:Y:S01]  /*68f0*/  IMAD R6, R4, UR8, RZ ;  /* 0x0000000804067c24 */ /* 0x000fe2000f8e02ff */
[----:B------:R-:W-:Y:S01]  /*6900*/  ISETP.NE.AND.EX P1, PT, RZ, UR11, PT, P1 ;  /* 0x0000000bff007c0c */ /* 0x000fe2000bf25310 */
[----:B------:R-:W-:Y:S01]  /*6910*/  IMAD.WIDE.U32 R4, R7, UR8, R16 ;  /* 0x0000000807047c25 */ /* 0x000fe2000f8e0010 */
[----:B------:R-:W-:-:S03]  /*6920*/  ULDC UR8, c[0x0][0x618] ;  /* 0x0001860000087ab9 */ /* 0x000fc60000000800 */
[----:B------:R-:W-:Y:S01]  /*6930*/  IMAD R7, R7, UR9, R6 ;  /* 0x0000000907077c24 */ /* 0x000fe2000f8e0206 */
[----:B------:R-:W-:Y:S01]  /*6940*/  ULDC UR9, c[0x0][0x154] ;  /* 0x0000550000097ab9 */ /* 0x000fe20000000800 */
[----:B0-----:R-:W-:Y:S02]  /*6950*/  IMAD.MOV R6, RZ, RZ, -R14 ;  /* 0x000000ffff067224 */ /* 0x001fe400078e0a0e */
[----:B------:R-:W-:Y:S02]  /*6960*/  IMAD.IADD R5, R5, 0x1, R7 ;  /* 0x0000000105057824 */ /* 0x000fe400078e0207 */
[----:B-1----:R-:W-:Y:S01]  /*6970*/  IMAD R12, R13, R6, R12 ;  /* 0x000000060d0c7224 */ /* 0x002fe200078e020c */
[----:B------:R-:W-:Y:S02]  /*6980*/  I2FP.F32.U32 R6, R11 ;  /* 0x0000000b00067245 */ /* 0x000fe40000201000 */
[--C-:B------:R-:W-:Y:S02]  /*6990*/  SHF.R.U64 R13, R4, UR8, R5.reuse ;  /* 0x00000008040d7c19 */ /* 0x100fe40008001205 */
[----:B------:R-:W-:Y:S01]  /*69a0*/  SHF.R.U32.HI R4, RZ, UR8, R5 ;  /* 0x00000008ff047c19 */ /* 0x000fe20008011605 */
[----:B------:R-:W-:Y:S01]  /*69b0*/  FMUL R6, R6, UR9 ;  /* 0x0000000906067c20 */ /* 0x000fe20008400000 */
[----:B------:R-:W-:-:S02]  /*69c0*/  ULDC UR8, c[0x0][0x608] ;  /* 0x0001820000087ab9 */ /* 0x000fc40000000800 */
[--C-:B------:R-:W-:Y:S01]  /*69d0*/  SHF.R.U64 R15, R13, UR8, R4.reuse ;  /* 0x000000080d0f7c19 */ /* 0x100fe20008001204 */
[----:B------:R0:W1:Y:S01]  /*69e0*/  F2I.U32.TRUNC.NTZ R21, R6 ;  /* 0x0000000600157305 */ /* 0x000062000020f000 */
[----:B------:R-:W-:Y:S01]  /*69f0*/  SHF.R.U32.HI R4, RZ, UR8, R4 ;  /* 0x00000008ff047c19 */ /* 0x000fe20008011604 */
[----:B------:R-:W-:-:S03]  /*6a00*/  ULDC UR8, c[0x0][0x658] ;  /* 0x0001960000087ab9 */ /* 0x000fc60000000800 */
[--C-:B------:R-:W-:Y:S02]  /*6a10*/  SHF.R.U64 R14, R15, UR8, R4.reuse ;  /* 0x000000080f0e7c19 */ /* 0x100fe40008001204 */
[----:B------:R-:W-:-:S03]  /*6a20*/  SHF.R.U32.HI R19, RZ, UR8, R4 ;  /* 0x00000008ff137c19 */ /* 0x000fc60008011604 */
[----:B------:R-:W-:Y:S02]  /*6a30*/  IMAD.MOV.U32 R4, RZ, RZ, R14 ;  /* 0x000000ffff047224 */ /* 0x000fe400078e000e */
[----:B------:R-:W-:Y:S01]  /*6a40*/  IMAD.MOV.U32 R5, RZ, RZ, R19 ;  /* 0x000000ffff057224 */ /* 0x000fe200078e0013 */
[----:B0-----:R-:W-:Y:S06]  /*6a50*/  @!P1 BRA `(.L_x_185) ;  /* 0x0000000000289947 */ /* 0x001fec0003800000 */
        /* <DEDUP_REMOVED lines=10> */
.L_x_185:
[----:B------:R-:W-:Y:S01]  /*6b00*/  ISETP.NE.AND P1, PT, R2, 0x1, PT ;  /* 0x000000010200780c */ /* 0x000fe20003f25270 */
[----:B------:R-:W-:Y:S01]  /*6b10*/  ULDC UR8, c[0x0][0x648] ;  /* 0x0001920000087ab9 */ /* 0x000fe20000000800 */
[----:B------:R-:W-:Y:S01]  /*6b20*/  LOP3.LUT R15, R15, UR7, RZ, 0xc0, !PT ;  /* 0x000000070f0f7c12 */ /* 0x000fe2000f8ec0ff */
[----:B-1----:R-:W-:Y:S01]  /*6b30*/  IMAD.MOV R21, RZ, RZ, -R21 ;  /* 0x000000ffff157224 */ /* 0x002fe200078e0a15 */
[----:B------:R-:W-:Y:S01]  /*6b40*/  SHF.R.U64 R4, R4, UR8, R5 ;  /* 0x0000000804047c19 */ /* 0x000fe20008001205 */
[----:B------:R-:W-:Y:S01]  /*6b50*/  ULDC UR8, c[0x0][0x638] ;  /* 0x00018e0000087ab9 */ /* 0x000fe20000000800 */
[----:B------:R-:W-:Y:S01]  /*6b60*/  LOP3.LUT R13, R13, UR4, RZ, 0xc0, !PT ;  /* 0x000000040d0d7c12 */ /* 0x000fe2000f8ec0ff */
[----:B------:R-:W-:Y:S02]  /*6b70*/  ULDC UR9, c[0x0][0x610] ;  /* 0x0001840000097ab9 */ /* 0x000fe40000000800 */
[----:B------:R-:W-:Y:S02]  /*6b80*/  IMAD.MOV R5, RZ, RZ, -R4 ;  /* 0x000000ffff057224 */ /* 0x000fe400078e0a04 */
[----:B------:R-:W-:-:S02]  /*6b90*/  IMAD R15, R4, UR5, R15 ;  /* 0x00000005040f7c24 */ /* 0x000fc4000f8e020f */
[----:B--2---:R-:W-:Y:S02]  /*6ba0*/  @P1 IMAD R12, R20, R21, R11 ;  /* 0x00000015140c1224 */ /* 0x004fe400078e020b */
[----:B------:R-:W-:Y:S01]  /*6bb0*/  IMAD R14, R5, UR8, R14 ;  /* 0x00000008050e7c24 */ /* 0x000fe2000f8e020e */
[----:B------:R-:W-:Y:S01]  /*6bc0*/  ULDC UR8, c[0x0][0x600] ;  /* 0x0001800000087ab9 */ /* 0x000fe20000000800 */
[----:B------:R-:W-:Y:S02]  /*6bd0*/  IMAD R12, R15, UR9, R12 ;  /* 0x000000090f0c7c24 */ /* 0x000fe4000f8e020c */
[----:B------:R-:W-:Y:S02]  /*6be0*/  IMAD R5, R14, UR8, R13 ;  /* 0x000000080e057c24 */ /* 0x000fe4000f8e020d */
[----:B------:R-:W-:-:S03]  /*6bf0*/  IMAD.MOV.U32 R4, RZ, RZ, 0x1 ;  /* 0x00000001ff047424 */ /* 0x000fc600078e00ff */
[----:B------:R-:W-:Y:S02]  /*6c00*/  SEL R19, R5, R12, !P1 ;  /* 0x0000000c05137207 */ /* 0x000fe40004800000 */
[----:B------:R-:W-:-:S07]  /*6c10*/  SEL R22, R12, R5, !P1 ;  /* 0x000000050c167207 */ /* 0x000fce0004800000 */
.L_x_183:
[----:B------:R-:W-:Y:S05]  /*6c20*/  BSYNC B1 ;  /* 0x0000000000017941 */ /* 0x000fea0003800000 */
.L_x_182:
[----:B------:R-:W-:-:S13]  /*6c30*/  LOP3.LUT P1, RZ, R4, 0xff, RZ, 0xc0, !PT ;  /* 0x000000ff04ff7812 */ /* 0x000fda000782c0ff */
[----:B------:R-:W-:Y:S05]  /*6c40*/  @P1 BRA `(.L_x_186) ;  /* 0xfffffff4002c1947 */ /* 0x000fea000383ffff */
[----:B------:R-:W-:Y:S05]  /*6c50*/  BSYNC B0 ;  /* 0x0000000000007941 */ /* 0x000fea0003800000 */
.L_x_174:
[----:B------:R-:W-:-:S03]  /*6c60*/  UMOV UR8, 0xffffffff ;  /* 0xffffffff00087882 */ /* 0x000fc60000000000 */
[----:B------:R-:W-:Y:S05]  /*6c70*/  BRA.DIV UR8, `(.L_x_187) ;  /* 0x0000001608ec7947 */ /* 0x000fea000b800000 */
[----:B------:R-:W-:-:S13]  /*6c80*/  ELECT P6, URZ, PT ;  /* 0x00000000003f782f */ /* 0x000fda00038c0000 */
.L_x_236:
[----:B------:R-:W-:Y:S04]  /*6c90*/  BSSY B0, `(.L_x_188) ;  /* 0x0000154000007945 */ /* 0x000fe80003800000 */
[----:B------:R-:W-:Y:S05]  /*6ca0*/  @!P6 BRA `(.L_x_189) ;  /* 0x000000140048e947 */ /* 0x000fea0003800000 */
[----:B------:R-:W-:-:S04]  /*6cb0*/  LOP3.LUT R23, R23, 0x2, RZ, 0xfc, !PT ;  /* 0x0000000217177812 */ /* 0x000fc800078efcff */
[----:B------:R-:W-:-:S13]  /*6cc0*/  ISETP.NE.AND P0, PT, R23, 0x3, PT ;  /* 0x000000031700780c */ /* 0x000fda0003f05270 */
[----:B------:R-:W-:Y:S05]  /*6cd0*/  @!P0 BRA `(.L_x_190) ;  /* 0x0000000000048947 */ /* 0x000fea0003800000 */
[----:B------:R-:W-:Y:S01]  /*6ce0*/  BPT.TRAP 0x1 ;  /* 0x000000040000795c */ /* 0x000fe20000300000 */
.L_x_190:
[----:B------:R-:W0:Y:S01]  /*6cf0*/  S2R R5, SR_CgaCtaId ;  /* 0x0000000000057919 */ /* 0x000e220000008800 */
[----:B------:R-:W-:Y:S02]  /*6d00*/  MOV R0, 0x400 ;  /* 0x0000040000007802 */ /* 0x000fe40000000f00 */
[----:B------:R-:W-:Y:S02]  /*6d10*/  SHF.L.U32 R2, R3, 0x1f, RZ ;  /* 0x0000001f03027819 */ /* 0x000fe400000006ff */
[----:B0-----:R-:W-:-:S05]  /*6d20*/  LEA R5, R5, R0, 0x18 ;  /* 0x0000000005057211 */ /* 0x001fca00078ec0ff */
[----:B------:R-:W-:-:S04]  /*6d30*/  VIADD R5, R5, 0x128 ;  /* 0x0000012805057836 */ /* 0x000fc80000000000 */
[C---:B------:R-:W-:Y:S02]  /*6d40*/  IMAD R7, R8.reuse, 0x8, R5 ;  /* 0x0000000808077824 */ /* 0x040fe400078e0205 */
[----:B------:R-:W-:Y:S02]  /*6d50*/  VIADD R8, R8, 0x1 ;  /* 0x0000000108087836 */ /* 0x000fe40000000000 */
[----:B------:R-:W0:Y:S03]  /*6d60*/  SYNCS.PHASECHK.TRANS64.TRYWAIT P0, [R7+URZ], R2 ;  /* 0x00000002070075a7 */ /* 0x000e26000800017f */
[----:B------:R-:W-:-:S04]  /*6d70*/  ISETP.NE.AND P1, PT, R8, 0x25, PT ;  /* 0x000000250800780c */ /* 0x000fc80003f25270 */
[----:B------:R-:W-:Y:S02]  /*6d80*/  SEL R0, RZ, 0x1, P1 ;  /* 0x00000001ff007807 */ /* 0x000fe40000800000 */
[----:B------:R-:W-:Y:S02]  /*6d90*/  SEL R8, R8, RZ, P1 ;  /* 0x000000ff08087207 */ /* 0x000fe40000800000 */
[----:B------:R-:W-:-:S03]  /*6da0*/  LOP3.LUT R9, R3, R0, RZ, 0x3c, !PT ;  /* 0x0000000003097212 */ /* 0x000fc600078e3cff */
[----:B------:R-:W-:Y:S01]  /*6db0*/  IMAD R6, R8, 0x8, R5 ;  /* 0x0000000808067824 */ /* 0x000fe200078e0205 */
[----:B------:R-:W-:Y:S01]  /*6dc0*/  SHF.L.U32 R3, R9, 0x1f, RZ ;  /* 0x0000001f09037819 */ /* 0x000fe200000006ff */
[----:B0-----:R-:W-:Y:S06]  /*6dd0*/  @!P0 BRA `(.L_x_191) ;  /* 0x0000001400b48947 */ /* 0x001fec0003800000 */
.L_x_237:
[----:B------:R-:W1:Y:S01]  /*6de0*/  SYNCS.PHASECHK.TRANS64.TRYWAIT P0, [R6+URZ], R3 ;  /* 0x00000003060075a7 */ /* 0x000e62000800017f */
[----:B------:R-:W-:-:S05]  /*6df0*/  VIADD R0, R8, 0x1 ;  /* 0x0000000108007836 */ /* 0x000fca0000000000 */
[----:B------:R-:W-:-:S04]  /*6e00*/  ISETP.NE.AND P1, PT, R0, 0x25, PT ;  /* 0x000000250000780c */ /* 0x000fc80003f25270 */
[----:B0-----:R-:W-:Y:S02]  /*6e10*/  SEL R2, RZ, 0x1, P1 ;  /* 0x00000001ff027807 */ /* 0x001fe40000800000 */
[----:B------:R-:W-:Y:S02]  /*6e20*/  SEL R0, R0, RZ, P1 ;  /* 0x000000ff00007207 */ /* 0x000fe40000800000 */
[----:B------:R-:W-:-:S03]  /*6e30*/  LOP3.LUT R9, R9, R2, RZ, 0x3c, !PT ;  /* 0x0000000209097212 */ /* 0x000fc600078e3cff */
[----:B------:R-:W-:Y:S01]  /*6e40*/  IMAD R7, R0, 0x8, R5 ;  /* 0x0000000800077824 */ /* 0x000fe200078e0205 */
[----:B------:R-:W-:Y:S01]  /*6e50*/  SHF.L.U32 R4, R9, 0x1f, RZ ;  /* 0x0000001f09047819 */ /* 0x000fe200000006ff */
[----:B-1----:R-:W-:Y:S06]  /*6e60*/  @!P0 BRA `(.L_x_192) ;  /* 0x0000001400a48947 */ /* 0x002fec0003800000 */
.L_x_238:
[----:B------:R-:W1:Y:S01]  /*6e70*/  SYNCS.PHASECHK.TRANS64.TRYWAIT P0, [R7+URZ], R4 ;  /* 0x00000004070075a7 */ /* 0x000e62000800017f */
[----:B------:R-:W-:-:S05]  /*6e80*/  VIADD R0, R0, 0x1 ;  /* 0x0000000100007836 */ /* 0x000fca0000000000 */
[----:B------:R-:W-:-:S04]  /*6e90*/  ISETP.NE.AND P1, PT, R0, 0x25, PT ;  /* 0x000000250000780c */ /* 0x000fc80003f25270 */
[----:B------:R-:W-:Y:S02]  /*6ea0*/  SEL R2, RZ, 0x1, P1 ;  /* 0x00000001ff027807 */ /* 0x000fe40000800000 */
[----:B------:R-:W-:Y:S02]  /*6eb0*/  SEL R0, R0, RZ, P1 ;  /* 0x000000ff00007207 */ /* 0x000fe40000800000 */
[----:B------:R-:W-:-:S03]  /*6ec0*/  LOP3.LUT R9, R9, R2, RZ, 0x3c, !PT ;  /* 0x0000000209097212 */ /* 0x000fc600078e3cff */
[----:B0-----:R-:W-:Y:S01]  /*6ed0*/  IMAD R6, R0, 0x8, R5 ;  /* 0x0000000800067824 */ /* 0x001fe200078e0205 */
[----:B------:R-:W-:Y:S01]  /*6ee0*/  SHF.L.U32 R3, R9, 0x1f, RZ ;  /* 0x0000001f09037819 */ /* 0x000fe200000006ff */
[----:B-1----:R-:W-:Y:S06]  /*6ef0*/  @!P0 BRA `(.L_x_193) ;  /* 0x0000001400948947 */ /* 0x002fec0003800000 */
.L_x_239:
        /* <DEDUP_REMOVED lines=9> */
.L_x_240:
        /* <DEDUP_REMOVED lines=9> */
.L_x_241:
        /* <DEDUP_REMOVED lines=9> */
.L_x_242:
        /* <DEDUP_REMOVED lines=9> */
.L_x_243:
        /* <DEDUP_REMOVED lines=9> */
.L_x_244:
        /* <DEDUP_REMOVED lines=9> */
.L_x_245:
        /* <DEDUP_REMOVED lines=9> */
.L_x_246:
        /* <DEDUP_REMOVED lines=9> */
.L_x_247:
        /* <DEDUP_REMOVED lines=9> */
.L_x_248:
        /* <DEDUP_REMOVED lines=9> */
.L_x_249:
        /* <DEDUP_REMOVED lines=9> */
.L_x_250:
        /* <DEDUP_REMOVED lines=9> */
.L_x_251:
        /* <DEDUP_REMOVED lines=9> */
.L_x_252:
        /* <DEDUP_REMOVED lines=9> */
.L_x_253:
        /* <DEDUP_REMOVED lines=9> */
.L_x_254:
        /* <DEDUP_REMOVED lines=9> */
.L_x_255:
        /* <DEDUP_REMOVED lines=9> */
.L_x_256:
        /* <DEDUP_REMOVED lines=9> */
.L_x_257:
        /* <DEDUP_REMOVED lines=9> */
.L_x_258:
        /* <DEDUP_REMOVED lines=9> */
.L_x_259:
        /* <DEDUP_REMOVED lines=9> */
.L_x_260:
        /* <DEDUP_REMOVED lines=9> */
.L_x_261:
        /* <DEDUP_REMOVED lines=9> */
.L_x_262:
        /* <DEDUP_REMOVED lines=9> */
.L_x_263:
        /* <DEDUP_REMOVED lines=9> */
.L_x_264:
        /* <DEDUP_REMOVED lines=9> */
.L_x_265:
        /* <DEDUP_REMOVED lines=9> */
.L_x_266:
        /* <DEDUP_REMOVED lines=9> */
.L_x_267:
        /* <DEDUP_REMOVED lines=9> */
.L_x_268:
        /* <DEDUP_REMOVED lines=9> */
.L_x_269:
        /* <DEDUP_REMOVED lines=9> */
.L_x_270:
        /* <DEDUP_REMOVED lines=9> */
.L_x_271:
[----:B------:R-:W1:Y:S01]  /*8100*/  SYNCS.PHASECHK.TRANS64.TRYWAIT P0, [R6+URZ], R3 ;  /* 0x00000003060075a7 */ /* 0x000e62000800017f */
[----:B------:R-:W-:-:S05]  /*8110*/  VIADD R0, R0, 0x1 ;  /* 0x0000000100007836 */ /* 0x000fca0000000000 */
[----:B------:R-:W-:-:S04]  /*8120*/  ISETP.NE.AND P1, PT, R0, 0x25, PT ;  /* 0x000000250000780c */ /* 0x000fc80003f25270 */
[----:B------:R-:W-:Y:S02]  /*8130*/  SEL R2, RZ, 0x1, P1 ;  /* 0x00000001ff027807 */ /* 0x000fe40000800000 */
[----:B------:R-:W-:Y:S02]  /*8140*/  SEL R0, R0, RZ, P1 ;  /* 0x000000ff00007207 */ /* 0x000fe40000800000 */
[----:B------:R-:W-:Y:S01]  /*8150*/  LOP3.LUT R2, R9, R2, RZ, 0x3c, !PT ;  /* 0x0000000209027212 */ /* 0x000fe200078e3cff */
[----:B-1----:R-:W-:Y:S06]  /*8160*/  @!P0 BRA `(.L_x_226) ;  /* 0x0000000c008c8947 */ /* 0x002fec0003800000 */
.L_x_272:
[----:B------:R-:W-:Y:S01]  /*8170*/  IMAD R5, R0, 0x8, R5 ;  /* 0x0000000800057824 */ /* 0x000fe200078e0205 */
[----:B------:R-:W-:-:S07]  /*8180*/  SHF.L.U32 R0, R2, 0x1f, RZ ;  /* 0x0000001f02007819 */ /* 0x000fce00000006ff */
.L_x_227:
[----:B--2---:R2:W3:Y:S02]  /*8190*/  SYNCS.PHASECHK.TRANS64.TRYWAIT P0, [R5+URZ], R0 ;  /* 0x00000000050075a7 */ /* 0x0044e4000800017f */
[----:B---3--:R-:W-:Y:S05]  /*81a0*/  @!P0 NANOSLEEP.SYNCS 0x989680 ;  /* 0x009896800000895d */ /* 0x008fea0003900000 */
[----:B------:R-:W3:Y:S02]  /*81b0*/  @!P0 SYNCS.PHASECHK.TRANS64 P0, [R5+URZ], R0 ;  /* 0x00000000050085a7 */ /* 0x000ee4000800007f */
[----:B---3--:R-:W-:Y:S05]  /*81c0*/  @!P0 BRA `(.L_x_227) ;  /* 0xfffffffc00f08947 */ /* 0x008fea000383ffff */
.L_x_189:
[----:B------:R-:W-:Y:S05]  /*81d0*/  BSYNC B0 ;  /* 0x0000000000007941 */ /* 0x000fea0003800000 */
.L_x_188:
[----:B------:R-:W-:Y:S05]  /*81e0*/  EXIT ;  /* 0x000000000000794d */ /* 0x000fea0003800000 */
.L_x_20:
[----:B-1----:R-:W-:-:S04]  /*81f0*/  IMAD.U32 R3, RZ, RZ, UR43 ;  /* 0x0000002bff037e24 */ /* 0x002fc8000f8e00ff */
[----:B------:R1:W2:Y:S03]  /*8200*/  SYNCS.PHASECHK.TRANS64.TRYWAIT P0, [R3+URZ+-0x8], R0 ;  /* 0xfffff800030075a7 */ /* 0x0002a6000800017f */
[----:B--2---:R-:W-:Y:S05]  /*8210*/  @!P0 NANOSLEEP.SYNCS 0x989680 ;  /* 0x009896800000895d */ /* 0x004fea0003900000 */
[----:B------:R-:W2:Y:S02]  /*8220*/  @!P0 SYNCS.PHASECHK.TRANS64 P0, [R3+URZ+-0x8], R0 ;  /* 0xfffff800030085a7 */ /* 0x000ea4000800007f */
[----:B--2---:R-:W-:Y:S05]  /*8230*/  @!P0 BRA `(.L_x_20) ;  /* 0xfffffffc00ec8947 */ /* 0x004fea000383ffff */
[----:B------:R-:W-:Y:S05]  /*8240*/  BRA `(.L_x_228) ;  /* 0xffffff9800787947 */ /* 0x000fea000383ffff */
.L_x_25:
[----:B--2---:R2:W3:Y:S02]  /*8250*/  SYNCS.PHASECHK.TRANS64.TRYWAIT P1, [R3+URZ], R0 ;  /* 0x00000000030075a7 */ /* 0x0044e4000802017f */
[----:B---3--:R-:W-:Y:S05]  /*8260*/  @!P1 NANOSLEEP.SYNCS 0x989680 ;  /* 0x009896800000995d */ /* 0x008fea0003900000 */
[----:B------:R-:W3:Y:S02]  /*8270*/  @!P1 SYNCS.PHASECHK.TRANS64 P1, [R3+URZ], R0 ;  /* 0x00000000030095a7 */ /* 0x000ee4000802007f */
[----:B---3--:R-:W-:Y:S05]  /*8280*/  @!P1 BRA `(.L_x_25) ;  /* 0xfffffffc00f09947 */ /* 0x008fea000383ffff */
[----:B------:R-:W-:Y:S05]  /*8290*/  BRA `(.L_x_24) ;  /* 0xffffff9800e87947 */ /* 0x000fea000383ffff */
.L_x_30:
[----:B--2---:R-:W-:-:S04]  /*82a0*/  IMAD.U32 R5, RZ, RZ, UR4 ;  /* 0x00000004ff057e24 */ /* 0x004fc8000f8e00ff */
[----:B------:R2:W3:Y:S03]  /*82b0*/  SYNCS.PHASECHK.TRANS64.TRYWAIT P1, [R5+URZ], R4 ;  /* 0x00000004050075a7 */ /* 0x0004e6000802017f */
[----:B---3--:R-:W-:Y:S05]  /*82c0*/  @!P1 NANOSLEEP.SYNCS 0x989680 ;  /* 0x009896800000995d */ /* 0x008fea0003900000 */
[----:B------:R-:W3:Y:S02]  /*82d0*/  @!P1 SYNCS.PHASECHK.TRANS64 P1, [R5+URZ], R4 ;  /* 0x00000004050095a7 */ /* 0x000ee4000802007f */
[----:B---3--:R-:W-:Y:S05]  /*82e0*/  @!P1 BRA `(.L_x_30) ;  /* 0xfffffffc00ec9947 */ /* 0x008fea000383ffff */
[----:B------:R-:W-:Y:S05]  /*82f0*/  BRA `(.L_x_29) ;  /* 0xffffff9c00447947 */ /* 0x000fea000383ffff */
.L_x_38:
[----:B0-----:R-:W-:-:S04]  /*8300*/  IMAD.U32 R3, RZ, RZ, UR43 ;  /* 0x0000002bff037e24 */ /* 0x001fc8000f8e00ff */
[----:B------:R0:W1:Y:S03]  /*8310*/  SYNCS.PHASECHK.TRANS64.TRYWAIT P0, [R3+URZ+0x8], R0 ;  /* 0x00000800030075a7 */ /* 0x000066000800017f */
[----:B-1----:R-:W-:Y:S05]  /*8320*/  @!P0 NANOSLEEP.SYNCS 0x989680 ;  /* 0x009896800000895d */ /* 0x002fea0003900000 */
[----:B------:R-:W1:Y:S02]  /*8330*/  @!P0 SYNCS.PHASECHK.TRANS64 P0, [R3+URZ+0x8], R0 ;  /* 0x00000800030085a7 */ /* 0x000e64000800007f */
[----:B-1----:R-:W-:Y:S05]  /*8340*/  @!P0 BRA `(.L_x_38) ;  /* 0xfffffffc00ec8947 */ /* 0x002fea000383ffff */
[----:B------:R-:W-:Y:S05]  /*8350*/  BRA `(.L_x_229) ;  /* 0xffffffa000447947 */ /* 0x000fea000383ffff */
.L_x_175:
[----:B------:R-:W-:Y:S01]  /*8360*/  BSSY B1, `(.L_x_230) ;  /* 0x0000006000017945 */ /* 0x000fe20003800000 */
[----:B------:R-:W-:-:S07]  /*8370*/  IMAD.MOV.U32 R15, RZ, RZ, -0x1 ;  /* 0xffffffffff0f7424 */ /* 0x000fce00078e00ff */
[----:B-----5:R-:W-:Y:S05]  /*8380*/  WARPSYNC.COLLECTIVE R15, `(.L_x_231) ;  /* 0x000000000f0c7348 */ /* 0x020fea0003c00000 */
[----:B------:R-:W-:Y:S02]  /*8390*/  ELECT P6, UR62, PT ;  /* 0x00000000003e782f */ /* 0x000fe400038c0000 */
[----:B------:R-:W-:Y:S01]  /*83a0*/  MOV R14, UR62 ;  /* 0x0000003e000e7c02 */ /* 0x000fe20008000f00 */
[----:B-----5:R-:W-:Y:S10]  /*83b0*/  ENDCOLLECTIVE ;  /* 0x000000000000791b */ /* 0x020ff40003800000 */
.L_x_231:
[----:B------:R-:W-:Y:S05]  /*83c0*/  BSYNC B1 ;  /* 0x0000000000017941 */ /* 0x000fea0003800000 */
.L_x_230:
[----:B------:R-:W-:Y:S05]  /*83d0*/  BRA `(.L_x_232) ;  /* 0xffffffdc00547947 */ /* 0x000fea000383ffff */
.L_x_178:
[----:B-1----:R1:W2:Y:S02]  /*83e0*/  SYNCS.PHASECHK.TRANS64.TRYWAIT P1, [R11+URZ+0x128], R6 ;  /* 0x000128060b0075a7 */ /* 0x0022a4000802017f */
[----:B--2---:R-:W-:Y:S05]  /*83f0*/  @!P1 NANOSLEEP.SYNCS 0x989680 ;  /* 0x009896800000995d */ /* 0x004fea0003900000 */
[----:B------:R-:W2:Y:S02]  /*8400*/  @!P1 SYNCS.PHASECHK.TRANS64 P1, [R11+URZ+0x128], R6 ;  /* 0x000128060b0095a7 */ /* 0x000ea4000802007f */
[----:B--2---:R-:W-:Y:S05]  /*8410*/  @!P1 BRA `(.L_x_178) ;  /* 0xfffffffc00f09947 */ /* 0x004fea000383ffff */
[----:B------:R-:W-:Y:S05]  /*8420*/  BRA `(.L_x_233) ;  /* 0xffffffdc008c7947 */ /* 0x000fea000383ffff */
.L_x_187:
[----:B------:R-:W-:Y:S01]  /*8430*/  BSSY B0, `(.L_x_234) ;  /* 0x0000006000007945 */ /* 0x000fe20003800000 */
[----:B------:R-:W-:-:S07]  /*8440*/  IMAD.MOV.U32 R15, RZ, RZ, -0x1 ;  /* 0xffffffffff0f7424 */ /* 0x000fce00078e00ff */
[----:B-----5:R-:W-:Y:S05]  /*8450*/  WARPSYNC.COLLECTIVE R15, `(.L_x_235) ;  /* 0x000000000f0c7348 */ /* 0x020fea0003c00000 */
[----:B------:R-:W-:Y:S02]  /*8460*/  ELECT P6, UR62, PT ;  /* 0x00000000003e782f */ /* 0x000fe400038c0000 */
[----:B------:R-:W-:Y:S01]  /*8470*/  MOV R14, UR62 ;  /* 0x0000003e000e7c02 */ /* 0x000fe20008000f00 */
[----:B-----5:R-:W-:Y:S10]  /*8480*/  ENDCOLLECTIVE ;  /* 0x000000000000791b */ /* 0x020ff40003800000 */
.L_x_235:
[----:B------:R-:W-:Y:S05]  /*8490*/  BSYNC B0 ;  /* 0x0000000000007941 */ /* 0x000fea0003800000 */
.L_x_234:
[----:B------:R-:W-:Y:S05]  /*84a0*/  BRA `(.L_x_236) ;  /* 0xffffffe400f87947 */ /* 0x000fea000383ffff */
.L_x_191:
[----:B0-----:R0:W1:Y:S02]  /*84b0*/  SYNCS.PHASECHK.TRANS64.TRYWAIT P0, [R7+URZ], R2 ;  /* 0x00000002070075a7 */ /* 0x001064000800017f */
[----:B-1----:R-:W-:Y:S05]  /*84c0*/  @!P0 NANOSLEEP.SYNCS 0x989680 ;  /* 0x009896800000895d */ /* 0x002fea0003900000 */
[----:B------:R-:W1:Y:S02]  /*84d0*/  @!P0 SYNCS.PHASECHK.TRANS64 P0, [R7+URZ], R2 ;  /* 0x00000002070085a7 */ /* 0x000e64000800007f */
[----:B-1----:R-:W-:Y:S05]  /*84e0*/  @!P0 BRA `(.L_x_191) ;  /* 0xfffffffc00f08947 */ /* 0x002fea000383ffff */
[----:B------:R-:W-:Y:S05]  /*84f0*/  BRA `(.L_x_237) ;  /* 0xffffffe800387947 */ /* 0x000fea000383ffff */
.L_x_192:
[----:B0-----:R0:W1:Y:S02]  /*8500*/  SYNCS.PHASECHK.TRANS64.TRYWAIT P0, [R6+URZ], R3 ;  /* 0x00000003060075a7 */ /* 0x001064000800017f */
[----:B-1----:R-:W-:Y:S05]  /*8510*/  @!P0 NANOSLEEP.SYNCS 0x989680 ;  /* 0x009896800000895d */ /* 0x002fea0003900000 */
[----:B------:R-:W1:Y:S02]  /*8520*/  @!P0 SYNCS.PHASECHK.TRANS64 P0, [R6+URZ], R3 ;  /* 0x00000003060085a7 */ /* 0x000e64000800007f */
[----:B-1----:R-:W-:Y:S05]  /*8530*/  @!P0 BRA `(.L_x_192) ;  /* 0xfffffffc00f08947 */ /* 0x002fea000383ffff */
[----:B------:R-:W-:Y:S05]  /*8540*/  BRA `(.L_x_238) ;  /* 0xffffffe800487947 */ /* 0x000fea000383ffff */
.L_x_193:
[----:B0-----:R0:W1:Y:S02]  /*8550*/  SYNCS.PHASECHK.TRANS64.TRYWAIT P0, [R7+URZ], R4 ;  /* 0x00000004070075a7 */ /* 0x001064000800017f */
[----:B-1----:R-:W-:Y:S05]  /*8560*/  @!P0 NANOSLEEP.SYNCS 0x989680 ;  /* 0x009896800000895d */ /* 0x002fea0003900000 */
[----:B------:R-:W1:Y:S02]  /*8570*/  @!P0 SYNCS.PHASECHK.TRANS64 P0, [R7+URZ], R4 ;  /* 0x00000004070085a7 */ /* 0x000e64000800007f */
[----:B-1----:R-:W-:Y:S05]  /*8580*/  @!P0 BRA `(.L_x_193) ;  /* 0xfffffffc00f08947 */ /* 0x002fea000383ffff */
[----:B------:R-:W-:Y:S05]  /*8590*/  BRA `(.L_x_239) ;  /* 0xffffffe800587947 */ /* 0x000fea000383ffff */
.L_x_194:
[----:B0-----:R0:W1:Y:S02]  /*85a0*/  SYNCS.PHASECHK.TRANS64.TRYWAIT P0, [R6+URZ], R3 ;  /* 0x00000003060075a7 */ /* 0x001064000800017f */
[----:B-1----:R-:W-:Y:S05]  /*85b0*/  @!P0 NANOSLEEP.SYNCS 0x989680 ;  /* 0x009896800000895d */ /* 0x002fea0003900000 */
[----:B------:R-:W1:Y:S02]  /*85c0*/  @!P0 SYNCS.PHASECHK.TRANS64 P0, [R6+URZ], R3 ;  /* 0x00000003060085a7 */ /* 0x000e64000800007f */
[----:B-1----:R-:W-:Y:S05]  /*85d0*/  @!P0 BRA `(.L_x_194) ;  /* 0xfffffffc00f08947 */ /* 0x002fea000383ffff */
[----:B------:R-:W-:Y:S05]  /*85e0*/  BRA `(.L_x_240) ;  /* 0xffffffe800687947 */ /* 0x000fea000383ffff */
.L_x_195:
[----:B0-----:R0:W1:Y:S02]  /*85f0*/  SYNCS.PHASECHK.TRANS64.TRYWAIT P0, [R7+URZ], R4 ;  /* 0x00000004070075a7 */ /* 0x001064000800017f */
[----:B-1----:R-:W-:Y:S05]  /*8600*/  @!P0 NANOSLEEP.SYNCS 0x989680 ;  /* 0x009896800000895d */ /* 0x002fea0003900000 */
[----:B------:R-:W1:Y:S02]  /*8610*/  @!P0 SYNCS.PHASECHK.TRANS64 P0, [R7+URZ], R4 ;  /* 0x00000004070085a7 */ /* 0x000e64000800007f */
[----:B-1----:R-:W-:Y:S05]  /*8620*/  @!P0 BRA `(.L_x_195) ;  /* 0xfffffffc00f08947 */ /* 0x002fea000383ffff */
[----:B------:R-:W-:Y:S05]  /*8630*/  BRA `(.L_x_241) ;  /* 0xffffffe800787947 */ /* 0x000fea000383ffff */
.L_x_196:
[----:B0-----:R0:W1:Y:S02]  /*8640*/  SYNCS.PHASECHK.TRANS64.TRYWAIT P0, [R6+URZ], R3 ;  /* 0x00000003060075a7 */ /* 0x001064000800017f */
[----:B-1----:R-:W-:Y:S05]  /*8650*/  @!P0 NANOSLEEP.SYNCS 0x989680 ;  /* 0x009896800000895d */ /* 0x002fea0003900000 */
[----:B------:R-:W1:Y:S02]  /*8660*/  @!P0 SYNCS.PHASECHK.TRANS64 P0, [R6+URZ], R3 ;  /* 0x00000003060085a7 */ /* 0x000e64000800007f */
[----:B-1----:R-:W-:Y:S05]  /*8670*/  @!P0 BRA `(.L_x_196) ;  /* 0xfffffffc00f08947 */ /* 0x002fea000383ffff */
[----:B------:R-:W-:Y:S05]  /*8680*/  BRA `(.L_x_242) ;  /* 0xffffffe800887947 */ /* 0x000fea000383ffff */
.L_x_197:
[----:B0-----:R0:W1:Y:S02]  /*8690*/  SYNCS.PHASECHK.TRANS64.TRYWAIT P0, [R7+URZ], R4 ;  /* 0x00000004070075a7 */ /* 0x001064000800017f */
[----:B-1----:R-:W-:Y:S05]  /*86a0*/  @!P0 NANOSLEEP.SYNCS 0x989680 ;  /* 0x009896800000895d */ /* 0x002fea0003900000 */
[----:B------:R-:W1:Y:S02]  /*86b0*/  @!P0 SYNCS.PHASECHK.TRANS64 P0, [R7+URZ], R4 ;  /* 0x00000004070085a7 */ /* 0x000e64000800007f */
[----:B-1----:R-:W-:Y:S05]  /*86c0*/  @!P0 BRA `(.L_x_197) ;  /* 0xfffffffc00f08947 */ /* 0x002fea000383ffff */
[----:B------:R-:W-:Y:S05]  /*86d0*/  BRA `(.L_x_243) ;  /* 0xffffffe800987947 */ /* 0x000fea000383ffff */
.L_x_198:
[----:B0-----:R0:W1:Y:S02]  /*86e0*/  SYNCS.PHASECHK.TRANS64.TRYWAIT P0, [R6+URZ], R3 ;  /* 0x00000003060075a7 */ /* 0x001064000800017f */
[----:B-1----:R-:W-:Y:S05]  /*86f0*/  @!P0 NANOSLEEP.SYNCS 0x989680 ;  /* 0x009896800000895d */ /* 0x002fea0003900000 */
[----:B------:R-:W1:Y:S02]  /*8700*/  @!P0 SYNCS.PHASECHK.TRANS64 P0, [R6+URZ], R3 ;  /* 0x00000003060085a7 */ /* 0x000e64000800007f */
[----:B-1----:R-:W-:Y:S05]  /*8710*/  @!P0 BRA `(.L_x_198) ;  /* 0xfffffffc00f08947 */ /* 0x002fea000383ffff */
[----:B------:R-:W-:Y:S05]  /*8720*/  BRA `(.L_x_244) ;  /* 0xffffffe800a87947 */ /* 0x000fea000383ffff */
.L_x_199:
[----:B0-----:R0:W1:Y:S02]  /*8730*/  SYNCS.PHASECHK.TRANS64.TRYWAIT P0, [R7+URZ], R4 ;  /* 0x00000004070075a7 */ /* 0x001064000800017f */
[----:B-1----:R-:W-:Y:S05]  /*8740*/  @!P0 NANOSLEEP.SYNCS 0x989680 ;  /* 0x009896800000895d */ /* 0x002fea0003900000 */
[----:B------:R-:W1:Y:S02]  /*8750*/  @!P0 SYNCS.PHASECHK.TRANS64 P0, [R7+URZ], R4 ;  /* 0x00000004070085a7 */ /* 0x000e64000800007f */
[----:B-1----:R-:W-:Y:S05]  /*8760*/  @!P0 BRA `(.L_x_199) ;  /* 0xfffffffc00f08947 */ /* 0x002fea000383ffff */
[----:B------:R-:W-:Y:S05]  /*8770*/  BRA `(.L_x_245) ;  /* 0xffffffe800b87947 */ /* 0x000fea000383ffff */
.L_x_200:
[----:B0-----:R0:W1:Y:S02]  /*8780*/  SYNCS.PHASECHK.TRANS64.TRYWAIT P0, [R6+URZ], R3 ;  /* 0x00000003060075a7 */ /* 0x001064000800017f */
[----:B-1----:R-:W-:Y:S05]  /*8790*/  @!P0 NANOSLEEP.SYNCS 0x989680 ;  /* 0x009896800000895d */ /* 0x002fea0003900000 */
[----:B------:R-:W1:Y:S02]  /*87a0*/  @!P0 SYNCS.PHASECHK.TRANS64 P0, [R6+URZ], R3 ;  /* 0x00000003060085a7 */ /* 0x000e64000800007f */
[----:B-1----:R-:W-:Y:S05]  /*87b0*/  @!P0 BRA `(.L_x_200) ;  /* 0xfffffffc00f08947 */ /* 0x002fea000383ffff */
[----:B------:R-:W-:Y:S05]  /*87c0*/  BRA `(.L_x_246) ;  /* 0xffffffe800c87947 */ /* 0x000fea000383ffff */
.L_x_201:
[----:B0-----:R0:W1:Y:S02]  /*87d0*/  SYNCS.PHASECHK.TRANS64.TRYWAIT P0, [R7+URZ], R4 ;  /* 0x00000004070075a7 */ /* 0x001064000800017f */
[----:B-1----:R-:W-:Y:S05]  /*87e0*/  @!P0 NANOSLEEP.SYNCS 0x989680 ;  /* 0x009896800000895d */ /* 0x002fea0003900000 */
[----:B------:R-:W1:Y:S02]  /*87f0*/  @!P0 SYNCS.PHASECHK.TRANS64 P0, [R7+URZ], R4 ;  /* 0x00000004070085a7 */ /* 0x000e64000800007f */
[----:B-1----:R-:W-:Y:S05]  /*8800*/  @!P0 BRA `(.L_x_201) ;  /* 0xfffffffc00f08947 */ /* 0x002fea000383ffff */
[----:B------:R-:W-:Y:S05]  /*8810*/  BRA `(.L_x_247) ;  /* 0xffffffe800d87947 */ /* 0x000fea000383ffff */
.L_x_202:
[----:B0-----:R0:W1:Y:S02]  /*8820*/  SYNCS.PHASECHK.TRANS64.TRYWAIT P0, [R6+URZ], R3 ;  /* 0x00000003060075a7 */ /* 0x001064000800017f */
[----:B-1----:R-:W-:Y:S05]  /*8830*/  @!P0 NANOSLEEP.SYNCS 0x989680 ;  /* 0x009896800000895d */ /* 0x002fea0003900000 */
[----:B------:R-:W1:Y:S02]  /*8840*/  @!P0 SYNCS.PHASECHK.TRANS64 P0, [R6+URZ], R3 ;  /* 0x00000003060085a7 */ /* 0x000e64000800007f */
[----:B-1----:R-:W-:Y:S05]  /*8850*/  @!P0 BRA `(.L_x_202) ;  /* 0xfffffffc00f08947 */ /* 0x002fea000383ffff */
[----:B------:R-:W-:Y:S05]  /*8860*/  BRA `(.L_x_248) ;  /* 0xffffffe800e87947 */ /* 0x000fea000383ffff */
.L_x_203:
[----:B0-----:R0:W1:Y:S02]  /*8870*/  SYNCS.PHASECHK.TRANS64.TRYWAIT P0, [R7+URZ], R4 ;  /* 0x00000004070075a7 */ /* 0x001064000800017f */
[----:B-1----:R-:W-:Y:S05]  /*8880*/  @!P0 NANOSLEEP.SYNCS 0x989680 ;  /* 0x009896800000895d */ /* 0x002fea0003900000 */
[----:B------:R-:W1:Y:S02]  /*8890*/  @!P0 SYNCS.PHASECHK.TRANS64 P0, [R7+URZ], R4 ;  /* 0x00000004070085a7 */ /* 0x000e64000800007f */
[----:B-1----:R-:W-:Y:S05]  /*88a0*/  @!P0 BRA `(.L_x_203) ;  /* 0xfffffffc00f08947 */ /* 0x002fea000383ffff */
[----:B------:R-:W-:Y:S05]  /*88b0*/  BRA `(.L_x_249) ;  /* 0xffffffe800f87947 */ /* 0x000fea000383ffff */
.L_x_204:
[----:B0-----:R0:W1:Y:S02]  /*88c0*/  SYNCS.PHASECHK.TRANS64.TRYWAIT P0, [R6+URZ], R3 ;  /* 0x00000003060075a7 */ /* 0x001064000800017f */
[----:B-1----:R-:W-:Y:S05]  /*88d0*/  @!P0 NANOSLEEP.SYNCS 0x989680 ;  /* 0x009896800000895d */ /* 0x002fea0003900000 */
[----:B------:R-:W1:Y:S02]  /*88e0*/  @!P0 SYNCS.PHASECHK.TRANS64 P0, [R6+URZ], R3 ;  /* 0x00000003060085a7 */ /* 0x000e64000800007f */
[----:B-1----:R-:W-:Y:S05]  /*88f0*/  @!P0 BRA `(.L_x_204) ;  /* 0xfffffffc00f08947 */ /* 0x002fea000383ffff */
[----:B------:R-:W-:Y:S05]  /*8900*/  BRA `(.L_x_250) ;  /* 0xffffffec00087947 */ /* 0x000fea000383ffff */
.L_x_205:
[----:B0-----:R0:W1:Y:S02]  /*8910*/  SYNCS.PHASECHK.TRANS64.TRYWAIT P0, [R7+URZ], R4 ;  /* 0x00000004070075a7 */ /* 0x001064000800017f */
[----:B-1----:R-:W-:Y:S05]  /*8920*/  @!P0 NANOSLEEP.SYNCS 0x989680 ;  /* 0x009896800000895d */ /* 0x002fea0003900000 */
[----:B------:R-:W1:Y:S02]  /*8930*/  @!P0 SYNCS.PHASECHK.TRANS64 P0, [R7+URZ], R4 ;  /* 0x00000004070085a7 */ /* 0x000e64000800007f */
[----:B-1----:R-:W-:Y:S05]  /*8940*/  @!P0 BRA `(.L_x_205) ;  /* 0xfffffffc00f08947 */ /* 0x002fea000383ffff */
[----:B------:R-:W-:Y:S05]  /*8950*/  BRA `(.L_x_251) ;  /* 0xffffffec00187947 */ /* 0x000fea000383ffff */
.L_x_206:
[----:B0-----:R0:W1:Y:S02]  /*8960*/  SYNCS.PHASECHK.TRANS64.TRYWAIT P0, [R6+URZ], R3 ;  /* 0x00000003060075a7 */ /* 0x001064000800017f */
[----:B-1----:R-:W-:Y:S05]  /*8970*/  @!P0 NANOSLEEP.SYNCS 0x989680 ;  /* 0x009896800000895d */ /* 0x002fea0003900000 */
[----:B------:R-:W1:Y:S02]  /*8980*/  @!P0 SYNCS.PHASECHK.TRANS64 P0, [R6+URZ], R3 ;  /* 0x00000003060085a7 */ /* 0x000e64000800007f */
[----:B-1----:R-:W-:Y:S05]  /*8990*/  @!P0 BRA `(.L_x_206) ;  /* 0xfffffffc00f08947 */ /* 0x002fea000383ffff */
[----:B------:R-:W-:Y:S05]  /*89a0*/  BRA `(.L_x_252) ;  /* 0xffffffec00287947 */ /* 0x000fea000383ffff */
.L_x_207:
[----:B0-----:R0:W1:Y:S02]  /*89b0*/  SYNCS.PHASECHK.TRANS64.TRYWAIT P0, [R7+URZ], R4 ;  /* 0x00000004070075a7 */ /* 0x001064000800017f */
[----:B-1----:R-:W-:Y:S05]  /*89c0*/  @!P0 NANOSLEEP.SYNCS 0x989680 ;  /* 0x009896800000895d */ /* 0x002fea0003900000 */
[----:B------:R-:W1:Y:S02]  /*89d0*/  @!P0 SYNCS.PHASECHK.TRANS64 P0, [R7+URZ], R4 ;  /* 0x00000004070085a7 */ /* 0x000e64000800007f */
[----:B-1----:R-:W-:Y:S05]  /*89e0*/  @!P0 BRA `(.L_x_207) ;  /* 0xfffffffc00f08947 */ /* 0x002fea000383ffff */
[----:B------:R-:W-:Y:S05]  /*89f0*/  BRA `(.L_x_253) ;  /* 0xffffffec00387947 */ /* 0x000fea000383ffff */
.L_x_208:
[----:B0-----:R0:W1:Y:S02]  /*8a00*/  SYNCS.PHASECHK.TRANS64.TRYWAIT P0, [R6+URZ], R3 ;  /* 0x00000003060075a7 */ /* 0x001064000800017f */
[----:B-1----:R-:W-:Y:S05]  /*8a10*/  @!P0 NANOSLEEP.SYNCS 0x989680 ;  /* 0x009896800000895d */ /* 0x002fea0003900000 */
[----:B------:R-:W1:Y:S02]  /*8a20*/  @!P0 SYNCS.PHASECHK.TRANS64 P0, [R6+URZ], R3 ;  /* 0x00000003060085a7 */ /* 0x000e64000800007f */
[----:B-1----:R-:W-:Y:S05]  /*8a30*/  @!P0 BRA `(.L_x_208) ;  /* 0xfffffffc00f08947 */ /* 0x002fea000383ffff */
[----:B------:R-:W-:Y:S05]  /*8a40*/  BRA `(.L_x_254) ;  /* 0xffffffec00487947 */ /* 0x000fea000383ffff */
.L_x_209:
[----:B0-----:R0:W1:Y:S02]  /*8a50*/  SYNCS.PHASECHK.TRANS64.TRYWAIT P0, [R7+URZ], R4 ;  /* 0x00000004070075a7 */ /* 0x001064000800017f */
[----:B-1----:R-:W-:Y:S05]  /*8a60*/  @!P0 NANOSLEEP.SYNCS 0x989680 ;  /* 0x009896800000895d */ /* 0x002fea0003900000 */
[----:B------:R-:W1:Y:S02]  /*8a70*/  @!P0 SYNCS.PHASECHK.TRANS64 P0, [R7+URZ], R4 ;  /* 0x00000004070085a7 */ /* 0x000e64000800007f */
[----:B-1----:R-:W-:Y:S05]  /*8a80*/  @!P0 BRA `(.L_x_209) ;  /* 0xfffffffc00f08947 */ /* 0x002fea000383ffff */
[----:B------:R-:W-:Y:S05]  /*8a90*/  BRA `(.L_x_255) ;  /* 0xffffffec00587947 */ /* 0x000fea000383ffff */
.L_x_210:
[----:B0-----:R0:W1:Y:S02]  /*8aa0*/  SYNCS.PHASECHK.TRANS64.TRYWAIT P0, [R6+URZ], R3 ;  /* 0x00000003060075a7 */ /* 0x001064000800017f */
[----:B-1----:R-:W-:Y:S05]  /*8ab0*/  @!P0 NANOSLEEP.SYNCS 0x989680 ;  /* 0x009896800000895d */ /* 0x002fea0003900000 */
[----:B------:R-:W1:Y:S02]  /*8ac0*/  @!P0 SYNCS.PHASECHK.TRANS64 P0, [R6+URZ], R3 ;  /* 0x00000003060085a7 */ /* 0x000e64000800007f */
[----:B-1----:R-:W-:Y:S05]  /*8ad0*/  @!P0 BRA `(.L_x_210) ;  /* 0xfffffffc00f08947 */ /* 0x002fea000383ffff */
[----:B------:R-:W-:Y:S05]  /*8ae0*/  BRA `(.L_x_256) ;  /* 0xffffffec00687947 */ /* 0x000fea000383ffff */
.L_x_211:
[----:B0-----:R0:W1:Y:S02]  /*8af0*/  SYNCS.PHASECHK.TRANS64.TRYWAIT P0, [R7+URZ], R4 ;  /* 0x00000004070075a7 */ /* 0x001064000800017f */
[----:B-1----:R-:W-:Y:S05]  /*8b00*/  @!P0 NANOSLEEP.SYNCS 0x989680 ;  /* 0x009896800000895d */ /* 0x002fea0003900000 */
[----:B------:R-:W1:Y:S02]  /*8b10*/  @!P0 SYNCS.PHASECHK.TRANS64 P0, [R7+URZ], R4 ;  /* 0x00000004070085a7 */ /* 0x000e64000800007f */
[----:B-1----:R-:W-:Y:S05]  /*8b20*/  @!P0 BRA `(.L_x_211) ;  /* 0xfffffffc00f08947 */ /* 0x002fea000383ffff */
[----:B------:R-:W-:Y:S05]  /*8b30*/  BRA `(.L_x_257) ;  /* 0xffffffec00787947 */ /* 0x000fea000383ffff */
.L_x_212:
[----:B0-----:R0:W1:Y:S02]  /*8b40*/  SYNCS.PHASECHK.TRANS64.TRYWAIT P0, [R6+URZ], R3 ;  /* 0x00000003060075a7 */ /* 0x001064000800017f */
[----:B-1----:R-:W-:Y:S05]  /*8b50*/  @!P0 NANOSLEEP.SYNCS 0x989680 ;  /* 0x009896800000895d */ /* 0x002fea0003900000 */
[----:B------:R-:W1:Y:S02]  /*8b60*/  @!P0 SYNCS.PHASECHK.TRANS64 P0, [R6+URZ], R3 ;  /* 0x00000003060085a7 */ /* 0x000e64000800007f */
[----:B-1----:R-:W-:Y:S05]  /*8b70*/  @!P0 BRA `(.L_x_212) ;  /* 0xfffffffc00f08947 */ /* 0x002fea000383ffff */
[----:B------:R-:W-:Y:S05]  /*8b80*/  BRA `(.L_x_258) ;  /* 0xffffffec00887947 */ /* 0x000fea000383ffff */
.L_x_213:
[----:B0-----:R0:W1:Y:S02]  /*8b90*/  SYNCS.PHASECHK.TRANS64.TRYWAIT P0, [R7+URZ], R4 ;  /* 0x00000004070075a7 */ /* 0x001064000800017f */
[----:B-1----:R-:W-:Y:S05]  /*8ba0*/  @!P0 NANOSLEEP.SYNCS 0x989680 ;  /* 0x009896800000895d */ /* 0x002fea0003900000 */
[----:B------:R-:W1:Y:S02]  /*8bb0*/  @!P0 SYNCS.PHASECHK.TRANS64 P0, [R7+URZ], R4 ;  /* 0x00000004070085a7 */ /* 0x000e64000800007f */
[----:B-1----:R-:W-:Y:S05]  /*8bc0*/  @!P0 BRA `(.L_x_213) ;  /* 0xfffffffc00f08947 */ /* 0x002fea000383ffff */
[----:B------:R-:W-:Y:S05]  /*8bd0*/  BRA `(.L_x_259) ;  /* 0xffffffec00987947 */ /* 0x000fea000383ffff */
.L_x_214:
[----:B0-----:R0:W1:Y:S02]  /*8be0*/  SYNCS.PHASECHK.TRANS64.TRYWAIT P0, [R6+URZ], R3 ;  /* 0x00000003060075a7 */ /* 0x001064000800017f */
[----:B-1----:R-:W-:Y:S05]  /*8bf0*/  @!P0 NANOSLEEP.SYNCS 0x989680 ;  /* 0x009896800000895d */ /* 0x002fea0003900000 */
[----:B------:R-:W1:Y:S02]  /*8c00*/  @!P0 SYNCS.PHASECHK.TRANS64 P0, [R6+URZ], R3 ;  /* 0x00000003060085a7 */ /* 0x000e64000800007f */
[----:B-1----:R-:W-:Y:S05]  /*8c10*/  @!P0 BRA `(.L_x_214) ;  /* 0xfffffffc00f08947 */ /* 0x002fea000383ffff */
[----:B------:R-:W-:Y:S05]  /*8c20*/  BRA `(.L_x_260) ;  /* 0xffffffec00a87947 */ /* 0x000fea000383ffff */
.L_x_215:
[----:B0-----:R0:W1:Y:S02]  /*8c30*/  SYNCS.PHASECHK.TRANS64.TRYWAIT P0, [R7+URZ], R4 ;  /* 0x00000004070075a7 */ /* 0x001064000800017f */
[----:B-1----:R-:W-:Y:S05]  /*8c40*/  @!P0 NANOSLEEP.SYNCS 0x989680 ;  /* 0x009896800000895d */ /* 0x002fea0003900000 */
[----:B------:R-:W1:Y:S02]  /*8c50*/  @!P0 SYNCS.PHASECHK.TRANS64 P0, [R7+URZ], R4 ;  /* 0x00000004070085a7 */ /* 0x000e64000800007f */
[----:B-1----:R-:W-:Y:S05]  /*8c60*/  @!P0 BRA `(.L_x_215) ;  /* 0xfffffffc00f08947 */ /* 0x002fea000383ffff */
[----:B------:R-:W-:Y:S05]  /*8c70*/  BRA `(.L_x_261) ;  /* 0xffffffec00b87947 */ /* 0x000fea000383ffff */
.L_x_216:
[----:B0-----:R0:W1:Y:S02]  /*8c80*/  SYNCS.PHASECHK.TRANS64.TRYWAIT P0, [R6+URZ], R3 ;  /* 0x00000003060075a7 */ /* 0x001064000800017f */
[----:B-1----:R-:W-:Y:S05]  /*8c90*/  @!P0 NANOSLEEP.SYNCS 0x989680 ;  /* 0x009896800000895d */ /* 0x002fea0003900000 */
[----:B------:R-:W1:Y:S02]  /*8ca0*/  @!P0 SYNCS.PHASECHK.TRANS64 P0, [R6+URZ], R3 ;  /* 0x00000003060085a7 */ /* 0x000e64000800007f */
[----:B-1----:R-:W-:Y:S05]  /*8cb0*/  @!P0 BRA `(.L_x_216) ;  /* 0xfffffffc00f08947 */ /* 0x002fea000383ffff */
[----:B------:R-:W-:Y:S05]  /*8cc0*/  BRA `(.L_x_262) ;  /* 0xffffffec00c87947 */ /* 0x000fea000383ffff */
.L_x_217:
[----:B0-----:R0:W1:Y:S02]  /*8cd0*/  SYNCS.PHASECHK.TRANS64.TRYWAIT P0, [R7+URZ], R4 ;  /* 0x00000004070075a7 */ /* 0x001064000800017f */
[----:B-1----:R-:W-:Y:S05]  /*8ce0*/  @!P0 NANOSLEEP.SYNCS 0x989680 ;  /* 0x009896800000895d */ /* 0x002fea0003900000 */
[----:B------:R-:W1:Y:S02]  /*8cf0*/  @!P0 SYNCS.PHASECHK.TRANS64 P0, [R7+URZ], R4 ;  /* 0x00000004070085a7 */ /* 0x000e64000800007f */
[----:B-1----:R-:W-:Y:S05]  /*8d00*/  @!P0 BRA `(.L_x_217) ;  /* 0xfffffffc00f08947 */ /* 0x002fea000383ffff */
[----:B------:R-:W-:Y:S05]  /*8d10*/  BRA `(.L_x_263) ;  /* 0xffffffec00d87947 */ /* 0x000fea000383ffff */
.L_x_218:
[----:B0-----:R0:W1:Y:S02]  /*8d20*/  SYNCS.PHASECHK.TRANS64.TRYWAIT P0, [R6+URZ], R3 ;  /* 0x00000003060075a7 */ /* 0x001064000800017f */
[----:B-1----:R-:W-:Y:S05]  /*8d30*/  @!P0 NANOSLEEP.SYNCS 0x989680 ;  /* 0x009896800000895d */ /* 0x002fea0003900000 */
[----:B------:R-:W1:Y:S02]  /*8d40*/  @!P0 SYNCS.PHASECHK.TRANS64 P0, [R6+URZ], R3 ;  /* 0x00000003060085a7 */ /* 0x000e64000800007f */
[----:B-1----:R-:W-:Y:S05]  /*8d50*/  @!P0 BRA `(.L_x_218) ;  /* 0xfffffffc00f08947 */ /* 0x002fea000383ffff */
[----:B------:R-:W-:Y:S05]  /*8d60*/  BRA `(.L_x_264) ;  /* 0xffffffec00e87947 */ /* 0x000fea000383ffff */
.L_x_219:
[----:B0-----:R0:W1:Y:S02]  /*8d70*/  SYNCS.PHASECHK.TRANS64.TRYWAIT P0, [R7+URZ], R4 ;  /* 0x00000004070075a7 */ /* 0x001064000800017f */
[----:B-1----:R-:W-:Y:S05]  /*8d80*/  @!P0 NANOSLEEP.SYNCS 0x989680 ;  /* 0x009896800000895d */ /* 0x002fea0003900000 */
[----:B------:R-:W1:Y:S02]  /*8d90*/  @!P0 SYNCS.PHASECHK.TRANS64 P0, [R7+URZ], R4 ;  /* 0x00000004070085a7 */ /* 0x000e64000800007f */
[----:B-1----:R-:W-:Y:S05]  /*8da0*/  @!P0 BRA `(.L_x_219) ;  /* 0xfffffffc00f08947 */ /* 0x002fea000383ffff */
[----:B------:R-:W-:Y:S05]  /*8db0*/  BRA `(.L_x_265) ;  /* 0xffffffec00f87947 */ /* 0x000fea000383ffff */
.L_x_220:
[----:B0-----:R0:W1:Y:S02]  /*8dc0*/  SYNCS.PHASECHK.TRANS64.TRYWAIT P0, [R6+URZ], R3 ;  /* 0x00000003060075a7 */ /* 0x001064000800017f */
[----:B-1----:R-:W-:Y:S05]  /*8dd0*/  @!P0 NANOSLEEP.SYNCS 0x989680 ;  /* 0x009896800000895d */ /* 0x002fea0003900000 */
[----:B------:R-:W1:Y:S02]  /*8de0*/  @!P0 SYNCS.PHASECHK.TRANS64 P0, [R6+URZ], R3 ;  /* 0x00000003060085a7 */ /* 0x000e64000800007f */
[----:B-1----:R-:W-:Y:S05]  /*8df0*/  @!P0 BRA `(.L_x_220) ;  /* 0xfffffffc00f08947 */ /* 0x002fea000383ffff */
[----:B------:R-:W-:Y:S05]  /*8e00*/  BRA `(.L_x_266) ;  /* 0xfffffff000087947 */ /* 0x000fea000383ffff */
.L_x_221:
[----:B0-----:R0:W1:Y:S02]  /*8e10*/  SYNCS.PHASECHK.TRANS64.TRYWAIT P0, [R7+URZ], R4 ;  /* 0x00000004070075a7 */ /* 0x001064000800017f */
[----:B-1----:R-:W-:Y:S05]  /*8e20*/  @!P0 NANOSLEEP.SYNCS 0x989680 ;  /* 0x009896800000895d */ /* 0x002fea0003900000 */
[----:B------:R-:W1:Y:S02]  /*8e30*/  @!P0 SYNCS.PHASECHK.TRANS64 P0, [R7+URZ], R4 ;  /* 0x00000004070085a7 */ /* 0x000e64000800007f */
[----:B-1----:R-:W-:Y:S05]  /*8e40*/  @!P0 BRA `(.L_x_221) ;  /* 0xfffffffc00f08947 */ /* 0x002fea000383ffff */
[----:B------:R-:W-:Y:S05]  /*8e50*/  BRA `(.L_x_267) ;  /* 0xfffffff000187947 */ /* 0x000fea000383ffff */
.L_x_222:
[----:B0-----:R0:W1:Y:S02]  /*8e60*/  SYNCS.PHASECHK.TRANS64.TRYWAIT P0, [R6+URZ], R3 ;  /* 0x00000003060075a7 */ /* 0x001064000800017f */
[----:B-1----:R-:W-:Y:S05]  /*8e70*/  @!P0 NANOSLEEP.SYNCS 0x989680 ;  /* 0x009896800000895d */ /* 0x002fea0003900000 */
[----:B------:R-:W1:Y:S02]  /*8e80*/  @!P0 SYNCS.PHASECHK.TRANS64 P0, [R6+URZ], R3 ;  /* 0x00000003060085a7 */ /* 0x000e64000800007f */
[----:B-1----:R-:W-:Y:S05]  /*8e90*/  @!P0 BRA `(.L_x_222) ;  /* 0xfffffffc00f08947 */ /* 0x002fea000383ffff */
[----:B------:R-:W-:Y:S05]  /*8ea0*/  BRA `(.L_x_268) ;  /* 0xfffffff000287947 */ /* 0x000fea000383ffff */
.L_x_223:
[----:B0-----:R0:W1:Y:S02]  /*8eb0*/  SYNCS.PHASECHK.TRANS64.TRYWAIT P0, [R7+URZ], R4 ;  /* 0x00000004070075a7 */ /* 0x001064000800017f */
[----:B-1----:R-:W-:Y:S05]  /*8ec0*/  @!P0 NANOSLEEP.SYNCS 0x989680 ;  /* 0x009896800000895d */ /* 0x002fea0003900000 */
[----:B------:R-:W1:Y:S02]  /*8ed0*/  @!P0 SYNCS.PHASECHK.TRANS64 P0, [R7+URZ], R4 ;  /* 0x00000004070085a7 */ /* 0x000e64000800007f */
[----:B-1----:R-:W-:Y:S05]  /*8ee0*/  @!P0 BRA `(.L_x_223) ;  /* 0xfffffffc00f08947 */ /* 0x002fea000383ffff */
[----:B------:R-:W-:Y:S05]  /*8ef0*/  BRA `(.L_x_269) ;  /* 0xfffffff000387947 */ /* 0x000fea000383ffff */
.L_x_224:
[----:B0-----:R0:W1:Y:S02]  /*8f00*/  SYNCS.PHASECHK.TRANS64.TRYWAIT P0, [R6+URZ], R3 ;  /* 0x00000003060075a7 */ /* 0x001064000800017f */
[----:B-1----:R-:W-:Y:S05]  /*8f10*/  @!P0 NANOSLEEP.SYNCS 0x989680 ;  /* 0x009896800000895d */ /* 0x002fea0003900000 */
[----:B------:R-:W1:Y:S02]  /*8f20*/  @!P0 SYNCS.PHASECHK.TRANS64 P0, [R6+URZ], R3 ;  /* 0x00000003060085a7 */ /* 0x000e64000800007f */
[----:B-1----:R-:W-:Y:S05]  /*8f30*/  @!P0 BRA `(.L_x_224) ;  /* 0xfffffffc00f08947 */ /* 0x002fea000383ffff */
[----:B------:R-:W-:Y:S05]  /*8f40*/  BRA `(.L_x_270) ;  /* 0xfffffff000487947 */ /* 0x000fea000383ffff */
.L_x_225:
[----:B0-----:R0:W1:Y:S02]  /*8f50*/  SYNCS.PHASECHK.TRANS64.TRYWAIT P0, [R7+URZ], R4 ;  /* 0x00000004070075a7 */ /* 0x001064000800017f */
[----:B-1----:R-:W-:Y:S05]  /*8f60*/  @!P0 NANOSLEEP.SYNCS 0x989680 ;  /* 0x009896800000895d */ /* 0x002fea0003900000 */
[----:B------:R-:W1:Y:S02]  /*8f70*/  @!P0 SYNCS.PHASECHK.TRANS64 P0, [R7+URZ], R4 ;  /* 0x00000004070085a7 */ /* 0x000e64000800007f */
[----:B-1----:R-:W-:Y:S05]  /*8f80*/  @!P0 BRA `(.L_x_225) ;  /* 0xfffffffc00f08947 */ /* 0x002fea000383ffff */
[----:B------:R-:W-:Y:S05]  /*8f90*/  BRA `(.L_x_271) ;  /* 0xfffffff000587947 */ /* 0x000fea000383ffff */
.L_x_226:
[----:B-1----:R1:W2:Y:S02]  /*8fa0*/  SYNCS.PHASECHK.TRANS64.TRYWAIT P0, [R6+URZ], R3 ;  /* 0x00000003060075a7 */ /* 0x0022a4000800017f */
[----:B--2---:R-:W-:Y:S05]  /*8fb0*/  @!P0 NANOSLEEP.SYNCS 0x989680 ;  /* 0x009896800000895d */ /* 0x004fea0003900000 */
[----:B------:R-:W2:Y:S02]  /*8fc0*/  @!P0 SYNCS.PHASECHK.TRANS64 P0, [R6+URZ], R3 ;  /* 0x00000003060085a7 */ /* 0x000ea4000800007f */
[----:B--2---:R-:W-:Y:S05]  /*8fd0*/  @!P0 BRA `(.L_x_226) ;  /* 0xfffffffc00f08947 */ /* 0x004fea000383ffff */
[----:B------:R-:W-:Y:S05]  /*8fe0*/  BRA `(.L_x_272) ;  /* 0xfffffff000607947 */ /* 0x000fea000383ffff */
.L_x_273:
[----:B------:R-:W-:-:S00]  /*8ff0*/  BRA `(.L_x_273) ;  /* 0xfffffffc00fc7947 */ /* 0x000fc0000383ffff */
[----:B------:R-:W-:-:S00]  /*9000*/  NOP ;  /* 0x0000000000007918 */ /* 0x000fc00000000000 */
[----:B------:R-:W-:-:S00]  /*9010*/  NOP ;  /* 0x0000000000007918 */ /* 0x000fc00000000000 */
[----:B------:R-:W-:-:S00]  /*9020*/  NOP ;  /* 0x0000000000007918 */ /* 0x000fc00000000000 */
[----:B------:R-:W-:-:S00]  /*9030*/  NOP ;  /* 0x0000000000007918 */ /* 0x000fc00000000000 */
[----:B------:R-:W-:-:S00]  /*9040*/  NOP ;  /* 0x0000000000007918 */ /* 0x000fc00000000000 */
[----:B------:R-:W-:-:S00]  /*9050*/  NOP ;  /* 0x0000000000007918 */ /* 0x000fc00000000000 */
[----:B------:R-:W-:-:S00]  /*9060*/  NOP ;  /* 0x0000000000007918 */ /* 0x000fc00000000000 */
[----:B------:R-:W-:-:S00]  /*9070*/  NOP ;  /* 0x0000000000007918 */ /* 0x000fc00000000000 */
.L_x_274:


//--------------------- .nv.global.init           --------------------------
	.section	.nv.global.init,"aw",@progbits
.nv.global.init:
	.type		$str$22,@object
	.size		$str$22,($str$23 - $str$22)
$str$22:
        /*0000*/ 	.byte	0x6b, 0x5f, 0x74, 0x69, 0x6c, 0x65, 0x5f, 0x63, 0x6f, 0x75, 0x6e, 0x74, 0x20, 0x3e, 0x3d, 0x20
        /*0010*/ 	.byte	0x31, 0x00
	.type		$str$23,@object
	.size		$str$23,(__unnamed_1 - $str$23)
$str$23:
        /*0012*/ 	.byte	0x2f, 0x74, 0x6d, 0x70, 0x2f, 0x63, 0x75, 0x74, 0x6c, 0x61, 0x73, 0x73, 0x5f, 0x73, 0x77, 0x65
        /*0022*/ 	.byte	0x65, 0x70, 0x5f, 0x73, 0x72, 0x63, 0x2f, 0x69, 0x6e, 0x63, 0x6c, 0x75, 0x64, 0x65, 0x2f, 0x63
        /*0032*/ 	.byte	0x75, 0x74, 0x6c, 0x61, 0x73, 0x73, 0x2f, 0x67, 0x65, 0x6d, 0x6d, 0x2f, 0x63, 0x6f, 0x6c, 0x6c
        /*0042*/ 	.byte	0x65, 0x63, 0x74, 0x69, 0x76, 0x65, 0x2f, 0x73, 0x6d, 0x39, 0x30, 0x5f, 0x6d, 0x6d, 0x61, 0x5f
        /*0052*/ 	.byte	0x74, 0x6d, 0x61, 0x5f, 0x67, 0x6d, 0x6d, 0x61, 0x5f, 0x73, 0x73, 0x5f, 0x77, 0x61, 0x72, 0x70
        /*0062*/ 	.byte	0x73, 0x70, 0x65, 0x63, 0x69, 0x61, 0x6c, 0x69, 0x7a, 0x65, 0x64, 0x2e, 0x68, 0x70, 0x70, 0x00
	.type		__unnamed_1,@object
	.size		__unnamed_1,(.L_0 - __unnamed_1)
__unnamed_1:
        /*0072*/ 	.byte	0x76, 0x6f, 0x69, 0x64, 0x20, 0x63, 0x75, 0x74, 0x6c, 0x61, 0x73, 0x73, 0x3a, 0x3a, 0x67, 0x65
        /* <DEDUP_REMOVED lines=173> */
.L_0:


//--------------------- .nv.shared._ZN7cutlass13device_kernelINS_4gemm6kernel13GemmUniversalIN4cute5tupleIJiiiiEEENS1_10collective13CollectiveMmaINS1_34MainloopSm90TmaGmmaWarpSpecializedILi37ENS5_IJNS4_1CILi2EEESB_NSA_ILi1EEEEEENS1_32KernelTmaWarpSpecializedPingpongEEENS5_IJNSA_ILi64EEENSA_ILi128EEENSA_ILi32EEEEEEaNS5_IJlSC_lEEEaSK_NS4_8TiledMMAINS4_8MMA_AtomIJNS4_4SM904GMMA27MMA_64x128x32_S32S8S8_SS_TNEEEENS4_6LayoutINS5_IJSC_SC_SC_EEENS5_IJNSA_ILi0EEEST_ST_EEEEENS5_IJNS4_10UnderscoreESW_SW_EEEEENS4_23SM90_TMA_LOAD_MULTICASTENS4_14ComposedLayoutINS4_7SwizzleILi1ELi4ELi3EEENS4_18smem_ptr_flag_bitsILi8EEENSR_INS5_IJNSA_ILi8EEESI_EEENS5_IJSI_SC_EEEEEEEvNS4_8identityESZ_S19_vS1A_EENS_8epilogue10collective6detail29Sm90TmaWarpSpecializedAdapterINS1D_15DefaultEpilogueIaSK_SK_NS1C_6thread17LinearCombinationIaLi1EiiLNS1H_9ScaleType4KindE0ELNS_15FloatRoundStyleE2EaEENS1_15EpilogueDefaultEEEEEvvEEEEvNT_6ParamsE --------------------------
	.section	.nv.shared._ZN7cutlass13device_kernelINS_4gemm6kernel13GemmUniversalIN4cute5tupleIJiiiiEEENS1_10collective13CollectiveMmaINS1_34MainloopSm90TmaGmmaWarpSpecializedILi37ENS5_IJNS4_1CILi2EEESB_NSA_ILi1EEEEEENS1_32KernelTmaWarpSpecializedPingpongEEENS5_IJNSA_ILi64EEENSA_ILi128EEENSA_ILi32EEEEEEaNS5_IJlSC_lEEEaSK_NS4_8TiledMMAINS4_8MMA_AtomIJNS4_4SM904GMMA27MMA_64x128x32_S32S8S8_SS_TNEEEENS4_6LayoutINS5_IJSC_SC_SC_EEENS5_IJNSA_ILi0EEEST_ST_EEEEENS5_IJNS4_10UnderscoreESW_SW_EEEEENS4_23SM90_TMA_LOAD_MULTICASTENS4_14ComposedLayoutINS4_7SwizzleILi1ELi4ELi3EEENS4_18smem_ptr_flag_bitsILi8EEENSR_INS5_IJNSA_ILi8EEESI_EEENS5_IJSI_SC_EEEEEEEvNS4_8identityESZ_S19_vS1A_EENS_8epilogue10collective6detail29Sm90TmaWarpSpecializedAdapterINS1D_15DefaultEpilogueIaSK_SK_NS1C_6thread17LinearCombinationIaLi1EiiLNS1H_9ScaleType4KindE0ELNS_15FloatRoundStyleE2EaEENS1_15EpilogueDefaultEEEEEvvEEEEvNT_6ParamsE,"aw",@nobits
	.sectionflags	@""
	.align	16
	.zero		1024


//--------------------- .nv.shared.reserved.0     --------------------------
	.section	.nv.shared.reserved.0,"aw",@nobits
	.weak		__nv_reservedSMEM_offset_0_alias
	.size		__nv_reservedSMEM_offset_0_alias, 0, 0
	.other		__nv_reservedSMEM_offset_0_alias,@"STO_CUDA_RESERVED_SHARED STV_DEFAULT"
__nv_reservedSMEM_offset_0_alias:
	.zero		0


//--------------------- .nv.global                --------------------------
	.section	.nv.global,"aw",@nobits
.nv.global:
	.type		_ZN40_INTERNAL_c1f13c2d_4_k_cu_b311240d_217754cute1_E,@object
	.size		_ZN40_INTERNAL_c1f13c2d_4_k_cu_b311240d_217754cute1_E,(_ZN40_INTERNAL_c1f13c2d_4_k_cu_b311240d_217754cuda3std3__45__cpo6cbeginE - _ZN40_INTERNAL_c1f13c2d_4_k_cu_b311240d_217754cute1_E)
_ZN40_INTERNAL_c1f13c2d_4_k_cu_b311240d_217754cute1_E:
	.zero		1
	.type		_ZN40_INTERNAL_c1f13c2d_4_k_cu_b311240d_217754cuda3std3__45__cpo6cbeginE,@object
	.size		_ZN40_INTERNAL_c1f13c2d_4_k_cu_b311240d_217754cuda3std3__45__cpo6cbeginE,(_ZN40_INTERNAL_c1f13c2d_4_k_cu_b311240d_217754cuda3std3__48in_placeE - _ZN40_INTERNAL_c1f13c2d_4_k_cu_b311240d_217754cuda3std3__45__cpo6cbeginE)
_ZN40_INTERNAL_c1f13c2d_4_k_cu_b311240d_217754cuda3std3__45__cpo6cbeginE:
	.zero		1
	.type		_ZN40_INTERNAL_c1f13c2d_4_k_cu_b311240d_217754cuda3std3__48in_placeE,@object
	.size		_ZN40_INTERNAL_c1f13c2d_4_k_cu_b311240d_217754cuda3std3__48in_placeE,(_ZN40_INTERNAL_c1f13c2d_4_k_cu_b311240d_217754cuda3std6ranges3__45__cpo9iter_moveE - _ZN40_INTERNAL_c1f13c2d_4_k_cu_b311240d_217754cuda3std3__48in_placeE)
_ZN40_INTERNAL_c1f13c2d_4_k_cu_b311240d_217754cuda3std3__48in_placeE:
	.zero		1
	.type		_ZN40_INTERNAL_c1f13c2d_4_k_cu_b311240d_217754cuda3std6ranges3__45__cpo9iter_moveE,@object
	.size		_ZN40_INTERNAL_c1f13c2d_4_k_cu_b311240d_217754cuda3std6ranges3__45__cpo9iter_moveE,(_ZN40_INTERNAL_c1f13c2d_4_k_cu_b311240d_217754cuda3std3__45__cpo5beginE - _ZN40_INTERNAL_c1f13c2d_4_k_cu_b311240d_217754cuda3std6ranges3__45__cpo9iter_moveE)
_ZN40_INTERNAL_c1f13c2d_4_k_cu_b311240d_217754cuda3std6ranges3__45__cpo9iter_moveE:
	.zero		1
	.type		_ZN40_INTERNAL_c1f13c2d_4_k_cu_b311240d_217754cuda3std3__45__cpo5beginE,@object
	.size		_ZN40_INTERNAL_c1f13c2d_4_k_cu_b311240d_217754cuda3std3__45__cpo5beginE,(_ZN40_INTERNAL_c1f13c2d_4_k_cu_b311240d_217754cuda3std3__442_GLOBAL__N__c1f13c2d_4_k_cu_b311240d_217756ignoreE - _ZN40_INTERNAL_c1f13c2d_4_k_cu_b311240d_217754cuda3std3__45__cpo5beginE)
_ZN40_INTERNAL_c1f13c2d_4_k_cu_b311240d_217754cuda3std3__45__cpo5beginE:
	.zero		1
	.type		_ZN40_INTERNAL_c1f13c2d_4_k_cu_b311240d_217754cuda3std3__442_GLOBAL__N__c1f13c2d_4_k_cu_b311240d_217756ignoreE,@object
	.size		_ZN40_INTERNAL_c1f13c2d_4_k_cu_b311240d_217754cuda3std3__442_GLOBAL__N__c1f13c2d_4_k_cu_b311240d_217756ignoreE,(_ZN40_INTERNAL_c1f13c2d_4_k_cu_b311240d_217754cute7productE - _ZN40_INTERNAL_c1f13c2d_4_k_cu_b311240d_217754cuda3std3__442_GLOBAL__N__c1f13c2d_4_k_cu_b311240d_217756ignoreE)
_ZN40_INTERNAL_c1f13c2d_4_k_cu_b311240d_217754cuda3std3__442_GLOBAL__N__c1f13c2d_4_k_cu_b311240d_217756ignoreE:
	.zero		1
	.type		_ZN40_INTERNAL_c1f13c2d_4_k_cu_b311240d_217754cute7productE,@object
	.size		_ZN40_INTERNAL_c1f13c2d_4_k_cu_b311240d_217754cute7productE,(_ZN40_INTERNAL_c1f13c2d_4_k_cu_b311240d_217754cuda3std3__45__cpo3endE - _ZN40_INTERNAL_c1f13c2d_4_k_cu_b311240d_217754cute7productE)
_ZN40_INTERNAL_c1f13c2d_4_k_cu_b311240d_217754cute7productE:
	.zero		1
	.type		_ZN40_INTERNAL_c1f13c2d_4_k_cu_b311240d_217754cuda3std3__45__cpo3endE,@object
	.size		_ZN40_INTERNAL_c1f13c2d_4_k_cu_b311240d_217754cuda3std3__45__cpo3endE,(_ZN40_INTERNAL_c1f13c2d_4_k_cu_b311240d_217754cuda3std3__419piecewise_constructE - _ZN40_INTERNAL_c1f13c2d_4_k_cu_b311240d_217754cuda3std3__45__cpo3endE)
_ZN40_INTERNAL_c1f13c2d_4_k_cu_b311240d_217754cuda3std3__45__cpo3endE:
	.zero		1
	.type		_ZN40_INTERNAL_c1f13c2d_4_k_cu_b311240d_217754cuda3std3__419piecewise_constructE,@object
	.size		_ZN40_INTERNAL_c1f13c2d_4_k_cu_b311240d_217754cuda3std3__419piecewise_constructE,(_ZN40_INTERNAL_c1f13c2d_4_k_cu_b311240d_217754cuda3std3__45__cpo4cendE - _ZN40_INTERNAL_c1f13c2d_4_k_cu_b311240d_217754cuda3std3__419piecewise_constructE)
_ZN40_INTERNAL_c1f13c2d_4_k_cu_b311240d_217754cuda3std3__419piecewise_constructE:
	.zero		1
	.type		_ZN40_INTERNAL_c1f13c2d_4_k_cu_b311240d_217754cuda3std3__45__cpo4cendE,@object
	.size		_ZN40_INTERNAL_c1f13c2d_4_k_cu_b311240d_217754cuda3std3__45__cpo4cendE,(_ZN40_INTERNAL_c1f13c2d_4_k_cu_b311240d_217754cuda3std6ranges3__45__cpo4swapE - _ZN40_INTERNAL_c1f13c2d_4_k_cu_b311240d_217754cuda3std3__45__cpo4cendE)
_ZN40_INTERNAL_c1f13c2d_4_k_cu_b311240d_217754cuda3std3__45__cpo4cendE:
	.zero		1
	.type		_ZN40_INTERNAL_c1f13c2d_4_k_cu_b311240d_217754cuda3std6ranges3__45__cpo4swapE,@object
	.size		_ZN40_INTERNAL_c1f13c2d_4_k_cu_b311240d_217754cuda3std6ranges3__45__cpo4swapE,(.L_8 - _ZN40_INTERNAL_c1f13c2d_4_k_cu_b311240d_217754cuda3std6ranges3__45__cpo4swapE)
_ZN40_INTERNAL_c1f13c2d_4_k_cu_b311240d_217754cuda3std6ranges3__45__cpo4swapE:
	.zero		1
.L_8:


//--------------------- .nv.constant0._ZN7cutlass13device_kernelINS_4gemm6kernel13GemmUniversalIN4cute5tupleIJiiiiEEENS1_10collective13CollectiveMmaINS1_34MainloopSm90TmaGmmaWarpSpecializedILi37ENS5_IJNS4_1CILi2EEESB_NSA_ILi1EEEEEENS1_32KernelTmaWarpSpecializedPingpongEEENS5_IJNSA_ILi64EEENSA_ILi128EEENSA_ILi32EEEEEEaNS5_IJlSC_lEEEaSK_NS4_8TiledMMAINS4_8MMA_AtomIJNS4_4SM904GMMA27MMA_64x128x32_S32S8S8_SS_TNEEEENS4_6LayoutINS5_IJSC_SC_SC_EEENS5_IJNSA_ILi0EEEST_ST_EEEEENS5_IJNS4_10UnderscoreESW_SW_EEEEENS4_23SM90_TMA_LOAD_MULTICASTENS4_14ComposedLayoutINS4_7SwizzleILi1ELi4ELi3EEENS4_18smem_ptr_flag_bitsILi8EEENSR_INS5_IJNSA_ILi8EEESI_EEENS5_IJSI_SC_EEEEEEEvNS4_8identityESZ_S19_vS1A_EENS_8epilogue10collective6detail29Sm90TmaWarpSpecializedAdapterINS1D_15DefaultEpilogueIaSK_SK_NS1C_6thread17LinearCombinationIaLi1EiiLNS1H_9ScaleType4KindE0ELNS_15FloatRoundStyleE2EaEENS1_15EpilogueDefaultEEEEEvvEEEEvNT_6ParamsE --------------------------
	.section	.nv.constant0._ZN7cutlass13device_kernelINS_4gemm6kernel13GemmUniversalIN4cute5tupleIJiiiiEEENS1_10collective13CollectiveMmaINS1_34MainloopSm90TmaGmmaWarpSpecializedILi37ENS5_IJNS4_1CILi2EEESB_NSA_ILi1EEEEEENS1_32KernelTmaWarpSpecializedPingpongEEENS5_IJNSA_ILi64EEENSA_ILi128EEENSA_ILi32EEEEEEaNS5_IJlSC_lEEEaSK_NS4_8TiledMMAINS4_8MMA_AtomIJNS4_4SM904GMMA27MMA_64x128x32_S32S8S8_SS_TNEEEENS4_6LayoutINS5_IJSC_SC_SC_EEENS5_IJNSA_ILi0EEEST_ST_EEEEENS5_IJNS4_10UnderscoreESW_SW_EEEEENS4_23SM90_TMA_LOAD_MULTICASTENS4_14ComposedLayoutINS4_7SwizzleILi1ELi4ELi3EEENS4_18smem_ptr_flag_bitsILi8EEENSR_INS5_IJNSA_ILi8EEESI_EEENS5_IJSI_SC_EEEEEEEvNS4_8identityESZ_S19_vS1A_EENS_8epilogue10collective6detail29Sm90TmaWarpSpecializedAdapterINS1D_15DefaultEpilogueIaSK_SK_NS1C_6thread17LinearCombinationIaLi1EiiLNS1H_9ScaleType4KindE0ELNS_15FloatRoundStyleE2EaEENS1_15EpilogueDefaultEEEEEvvEEEEvNT_6ParamsE,"a",@progbits
	.sectionflags	@""
	.align	4
.nv.constant0._ZN7cutlass13device_kernelINS_4gemm6kernel13GemmUniversalIN4cute5tupleIJiiiiEEENS1_10collective13CollectiveMmaINS1_34MainloopSm90TmaGmmaWarpSpecializedILi37ENS5_IJNS4_1CILi2EEESB_NSA_ILi1EEEEEENS1_32KernelTmaWarpSpecializedPingpongEEENS5_IJNSA_ILi64EEENSA_ILi128EEENSA_ILi32EEEEEEaNS5_IJlSC_lEEEaSK_NS4_8TiledMMAINS4_8MMA_AtomIJNS4_4SM904GMMA27MMA_64x128x32_S32S8S8_SS_TNEEEENS4_6LayoutINS5_IJSC_SC_SC_EEENS5_IJNSA_ILi0EEEST_ST_EEEEENS5_IJNS4_10UnderscoreESW_SW_EEEEENS4_23SM90_TMA_LOAD_MULTICASTENS4_14ComposedLayoutINS4_7SwizzleILi1ELi4ELi3EEENS4_18smem_ptr_flag_bitsILi8EEENSR_INS5_IJNSA_ILi8EEESI_EEENS5_IJSI_SC_EEEEEEEvNS4_8identityESZ_S19_vS1A_EENS_8epilogue10collective6detail29Sm90TmaWarpSpecializedAdapterINS1D_15DefaultEpilogueIaSK_SK_NS1C_6thread17LinearCombinationIaLi1EiiLNS1H_9ScaleType4KindE0ELNS_15FloatRoundStyleE2EaEENS1_15EpilogueDefaultEEEEEvvEEEEvNT_6ParamsE:
	.zero		1664


//--------------------- SYMBOLS --------------------------

	.type		.nv.reservedSmem.offset0,@object
	.size		.nv.reservedSmem.offset0,0x4
	.type		__assertfail,@function
